//
// Generated by NVIDIA NVVM Compiler
//
// Compiler Build ID: CL-36424714
// Cuda compilation tools, release 13.0, V13.0.88
// Based on NVVM 20.0.0
//

.version 9.0
.target sm_100
.address_size 64

	// .globl	gather_kernel

.visible .entry gather_kernel(
	.param .u64 .ptr .align 1 gather_kernel_param_0,
	.param .u64 .ptr .align 1 gather_kernel_param_1,
	.param .u64 .ptr .align 1 gather_kernel_param_2,
	.param .u32 gather_kernel_param_3,
	.param .f32 gather_kernel_param_4,
	.param .u32 gather_kernel_param_5,
	.param .u32 gather_kernel_param_6,
	.param .u32 gather_kernel_param_7
)
{
	.reg .pred 	%p<13>;
	.reg .b32 	%r<68>;
	.reg .b32 	%f<130>;
	.reg .b64 	%rd<27>;
	.reg .b64 	%fd<6>;

	ld.param.u64 	%rd2, [gather_kernel_param_0];
	ld.param.u64 	%rd3, [gather_kernel_param_1];
	ld.param.u64 	%rd4, [gather_kernel_param_2];
	ld.param.u32 	%r16, [gather_kernel_param_3];
	ld.param.f32 	%f11, [gather_kernel_param_4];
	ld.param.u32 	%r17, [gather_kernel_param_5];
	ld.param.u32 	%r19, [gather_kernel_param_6];
	ld.param.u32 	%r20, [gather_kernel_param_7];
	mov.u32 	%r21, %ntid.x;
	mov.u32 	%r22, %ctaid.x;
	mov.u32 	%r23, %tid.x;
	mad.lo.s32 	%r1, %r21, %r22, %r23;
	mov.u32 	%r24, %ntid.y;
	mov.u32 	%r25, %ctaid.y;
	mov.u32 	%r26, %tid.y;
	mad.lo.s32 	%r27, %r24, %r25, %r26;
	mov.u32 	%r28, %ntid.z;
	mov.u32 	%r29, %ctaid.z;
	mov.u32 	%r30, %tid.z;
	mad.lo.s32 	%r3, %r28, %r29, %r30;
	setp.ge.s32 	%p1, %r1, %r17;
	setp.ge.s32 	%p2, %r27, %r19;
	or.pred  	%p3, %p1, %p2;
	setp.ge.s32 	%p4, %r3, %r20;
	or.pred  	%p5, %p3, %p4;
	@%p5 bra 	$L__BB0_9;
	cvta.to.global.u64 	%rd5, %rd4;
	cvta.to.global.u64 	%rd6, %rd2;
	cvta.to.global.u64 	%rd7, %rd3;
	mad.lo.s32 	%r31, %r19, %r3, %r27;
	mad.lo.s32 	%r32, %r31, %r17, %r1;
	cvt.f64.f32 	%fd1, %f11;
	mov.f64 	%fd2, 0d400921FB54442D18;
	div.rn.f64 	%fd3, %fd2, %fd1;
	cvt.rn.f32.f64 	%f1, %fd3;
	mov.f64 	%fd4, 0dC023BD3CC9BE45DE;
	div.rn.f64 	%fd5, %fd4, %fd1;
	cvt.rn.f32.f64 	%f2, %fd5;
	shr.u32 	%r33, %r17, 31;
	add.s32 	%r34, %r17, %r33;
	shr.s32 	%r35, %r34, 1;
	sub.s32 	%r36, %r1, %r35;
	cvt.rn.f32.s32 	%f12, %r36;
	cvt.rn.f32.s32 	%f13, %r17;
	div.rn.f32 	%f14, %f12, %f13;
	mul.wide.u32 	%rd8, %r27, 4;
	add.s64 	%rd9, %rd5, %rd8;
	ld.global.f32 	%f15, [%rd9];
	cos.approx.f32 	%f16, %f15;
	mul.f32 	%f17, %f14, %f16;
	sub.s32 	%r37, %r35, %r1;
	cvt.rn.f32.s32 	%f18, %r37;
	div.rn.f32 	%f19, %f18, %f13;
	sin.approx.f32 	%f20, %f15;
	mul.f32 	%f21, %f19, %f20;
	setp.ge.f32 	%p6, %f17, 0f3F000000;
	selp.f32 	%f3, 0f3EFFFEB0, %f17, %p6;
	setp.ge.f32 	%p7, %f21, 0f3F000000;
	selp.f32 	%f4, 0f3EFFFEB0, %f21, %p7;
	mul.wide.s32 	%rd10, %r32, 8;
	add.s64 	%rd11, %rd6, %rd10;
	ld.global.v2.f32 	{%f5, %f6}, [%rd11];
	shl.b32 	%r4, %r17, 1;
	shl.b32 	%r5, %r16, 1;
	add.s32 	%r6, %r4, %r5;
	add.s32 	%r38, %r17, %r16;
	mad.lo.s32 	%r39, %r6, %r3, %r38;
	mad.lo.s32 	%r40, %r39, %r6, %r38;
	mul.wide.s32 	%rd12, %r40, 8;
	add.s64 	%rd1, %rd7, %rd12;
	setp.lt.s32 	%p8, %r16, 0;
	@%p8 bra 	$L__BB0_9;
	cvt.rn.f32.s32 	%f7, %r4;
	mul.f32 	%f22, %f4, %f7;
	cvt.rmi.f32.f32 	%f23, %f22;
	cvt.rn.f32.u32 	%f24, %r16;
	sub.f32 	%f8, %f23, %f24;
	mul.f32 	%f25, %f3, %f7;
	cvt.rmi.f32.f32 	%f26, %f25;
	sub.f32 	%f9, %f26, %f24;
	max.s32 	%r7, %r5, 0;
	add.s32 	%r42, %r7, 1;
	and.b32  	%r8, %r42, 3;
	and.b32  	%r9, %r42, 2147483644;
	mov.b32 	%r65, 0;
$L__BB0_3:
	setp.lt.s32 	%p9, %r5, 3;
	cvt.rn.f32.u32 	%f27, %r65;
	add.f32 	%f28, %f8, %f27;
	cvt.rzi.s32.f32 	%r44, %f28;
	cvt.rn.f32.s32 	%f29, %r44;
	div.rn.f32 	%f30, %f29, %f7;
	sub.f32 	%f31, %f30, %f4;
	mul.f32 	%f10, %f31, %f31;
	mul.lo.s32 	%r11, %r44, %r6;
	mov.b32 	%r67, 0;
	@%p9 bra 	$L__BB0_6;
	mov.b32 	%r66, 0;
$L__BB0_5:
	cvt.rn.f32.u32 	%f32, %r66;
	add.f32 	%f33, %f9, %f32;
	cvt.rzi.s32.f32 	%r46, %f33;
	cvt.rn.f32.s32 	%f34, %r46;
	div.rn.f32 	%f35, %f34, %f7;
	sub.f32 	%f36, %f35, %f3;
	fma.rn.f32 	%f37, %f36, %f36, %f10;
	mul.f32 	%f38, %f37, %f2;
	mul.f32 	%f39, %f38, 0f3FB8AA3B;
	ex2.approx.f32 	%f40, %f39;
	mul.f32 	%f41, %f40, %f1;
	mul.f32 	%f42, %f5, %f41;
	mul.f32 	%f43, %f6, %f41;
	add.s32 	%r47, %r46, %r11;
	mul.wide.s32 	%rd13, %r47, 8;
	add.s64 	%rd14, %rd1, %rd13;
	atom.global.add.f32 	%f44, [%rd14], %f42;
	atom.global.add.f32 	%f45, [%rd14+4], %f43;
	add.s32 	%r48, %r66, 1;
	cvt.rn.f32.u32 	%f46, %r48;
	add.f32 	%f47, %f9, %f46;
	cvt.rzi.s32.f32 	%r49, %f47;
	cvt.rn.f32.s32 	%f48, %r49;
	div.rn.f32 	%f49, %f48, %f7;
	sub.f32 	%f50, %f49, %f3;
	fma.rn.f32 	%f51, %f50, %f50, %f10;
	mul.f32 	%f52, %f51, %f2;
	mul.f32 	%f53, %f52, 0f3FB8AA3B;
	ex2.approx.f32 	%f54, %f53;
	mul.f32 	%f55, %f54, %f1;
	mul.f32 	%f56, %f5, %f55;
	mul.f32 	%f57, %f6, %f55;
	add.s32 	%r50, %r49, %r11;
	mul.wide.s32 	%rd15, %r50, 8;
	add.s64 	%rd16, %rd1, %rd15;
	atom.global.add.f32 	%f58, [%rd16], %f56;
	atom.global.add.f32 	%f59, [%rd16+4], %f57;
	add.s32 	%r51, %r66, 2;
	cvt.rn.f32.u32 	%f60, %r51;
	add.f32 	%f61, %f9, %f60;
	cvt.rzi.s32.f32 	%r52, %f61;
	cvt.rn.f32.s32 	%f62, %r52;
	div.rn.f32 	%f63, %f62, %f7;
	sub.f32 	%f64, %f63, %f3;
	fma.rn.f32 	%f65, %f64, %f64, %f10;
	mul.f32 	%f66, %f65, %f2;
	mul.f32 	%f67, %f66, 0f3FB8AA3B;
	ex2.approx.f32 	%f68, %f67;
	mul.f32 	%f69, %f68, %f1;
	mul.f32 	%f70, %f5, %f69;
	mul.f32 	%f71, %f6, %f69;
	add.s32 	%r53, %r52, %r11;
	mul.wide.s32 	%rd17, %r53, 8;
	add.s64 	%rd18, %rd1, %rd17;
	atom.global.add.f32 	%f72, [%rd18], %f70;
	atom.global.add.f32 	%f73, [%rd18+4], %f71;
	add.s32 	%r54, %r66, 3;
	cvt.rn.f32.u32 	%f74, %r54;
	add.f32 	%f75, %f9, %f74;
	cvt.rzi.s32.f32 	%r55, %f75;
	cvt.rn.f32.s32 	%f76, %r55;
	div.rn.f32 	%f77, %f76, %f7;
	sub.f32 	%f78, %f77, %f3;
	fma.rn.f32 	%f79, %f78, %f78, %f10;
	mul.f32 	%f80, %f79, %f2;
	mul.f32 	%f81, %f80, 0f3FB8AA3B;
	ex2.approx.f32 	%f82, %f81;
	mul.f32 	%f83, %f82, %f1;
	mul.f32 	%f84, %f5, %f83;
	mul.f32 	%f85, %f6, %f83;
	add.s32 	%r56, %r55, %r11;
	mul.wide.s32 	%rd19, %r56, 8;
	add.s64 	%rd20, %rd1, %rd19;
	atom.global.add.f32 	%f86, [%rd20], %f84;
	atom.global.add.f32 	%f87, [%rd20+4], %f85;
	add.s32 	%r66, %r66, 4;
	setp.ne.s32 	%p10, %r66, %r9;
	mov.u32 	%r67, %r9;
	@%p10 bra 	$L__BB0_5;
$L__BB0_6:
	setp.eq.s32 	%p11, %r8, 1;
	cvt.rn.f32.u32 	%f88, %r67;
	add.f32 	%f89, %f9, %f88;
	cvt.rzi.s32.f32 	%r57, %f89;
	cvt.rn.f32.s32 	%f90, %r57;
	div.rn.f32 	%f91, %f90, %f7;
	sub.f32 	%f92, %f91, %f3;
	fma.rn.f32 	%f93, %f92, %f92, %f10;
	mul.f32 	%f94, %f93, %f2;
	mul.f32 	%f95, %f94, 0f3FB8AA3B;
	ex2.approx.f32 	%f96, %f95;
	mul.f32 	%f97, %f96, %f1;
	mul.f32 	%f98, %f5, %f97;
	mul.f32 	%f99, %f6, %f97;
	add.s32 	%r58, %r57, %r11;
	mul.wide.s32 	%rd21, %r58, 8;
	add.s64 	%rd22, %rd1, %rd21;
	atom.global.add.f32 	%f100, [%rd22], %f98;
	atom.global.add.f32 	%f101, [%rd22+4], %f99;
	@%p11 bra 	$L__BB0_8;
	add.s32 	%r59, %r67, 1;
	cvt.rn.f32.u32 	%f102, %r59;
	add.f32 	%f103, %f9, %f102;
	cvt.rzi.s32.f32 	%r60, %f103;
	cvt.rn.f32.s32 	%f104, %r60;
	div.rn.f32 	%f105, %f104, %f7;
	sub.f32 	%f106, %f105, %f3;
	fma.rn.f32 	%f107, %f106, %f106, %f10;
	mul.f32 	%f108, %f107, %f2;
	mul.f32 	%f109, %f108, 0f3FB8AA3B;
	ex2.approx.f32 	%f110, %f109;
	mul.f32 	%f111, %f110, %f1;
	mul.f32 	%f112, %f5, %f111;
	mul.f32 	%f113, %f6, %f111;
	add.s32 	%r61, %r60, %r11;
	mul.wide.s32 	%rd23, %r61, 8;
	add.s64 	%rd24, %rd1, %rd23;
	atom.global.add.f32 	%f114, [%rd24], %f112;
	atom.global.add.f32 	%f115, [%rd24+4], %f113;
	add.s32 	%r62, %r67, 2;
	cvt.rn.f32.u32 	%f116, %r62;
	add.f32 	%f117, %f9, %f116;
	cvt.rzi.s32.f32 	%r63, %f117;
	cvt.rn.f32.s32 	%f118, %r63;
	div.rn.f32 	%f119, %f118, %f7;
	sub.f32 	%f120, %f119, %f3;
	fma.rn.f32 	%f121, %f120, %f120, %f10;
	mul.f32 	%f122, %f121, %f2;
	mul.f32 	%f123, %f122, 0f3FB8AA3B;
	ex2.approx.f32 	%f124, %f123;
	mul.f32 	%f125, %f124, %f1;
	mul.f32 	%f126, %f5, %f125;
	mul.f32 	%f127, %f6, %f125;
	add.s32 	%r64, %r63, %r11;
	mul.wide.s32 	%rd25, %r64, 8;
	add.s64 	%rd26, %rd1, %rd25;
	atom.global.add.f32 	%f128, [%rd26], %f126;
	atom.global.add.f32 	%f129, [%rd26+4], %f127;
$L__BB0_8:
	add.s32 	%r15, %r65, 1;
	setp.ne.s32 	%p12, %r65, %r7;
	mov.u32 	%r65, %r15;
	@%p12 bra 	$L__BB0_3;
$L__BB0_9:
	ret;

}
	// .globl	wrap_kernel
.visible .entry wrap_kernel(
	.param .u64 .ptr .align 1 wrap_kernel_param_0,
	.param .u32 wrap_kernel_param_1,
	.param .u32 wrap_kernel_param_2,
	.param .u32 wrap_kernel_param_3
)
{
	.reg .pred 	%p<7>;
	.reg .b32 	%r<39>;
	.reg .b32 	%f<5>;
	.reg .b64 	%rd<7>;

	ld.param.u64 	%rd1, [wrap_kernel_param_0];
	ld.param.u32 	%r7, [wrap_kernel_param_1];
	ld.param.u32 	%r8, [wrap_kernel_param_2];
	ld.param.u32 	%r6, [wrap_kernel_param_3];
	mov.u32 	%r9, %ntid.x;
	mov.u32 	%r10, %ctaid.x;
	mov.u32 	%r11, %tid.x;
	mad.lo.s32 	%r1, %r9, %r10, %r11;
	mov.u32 	%r12, %ntid.y;
	mov.u32 	%r13, %ctaid.y;
	mov.u32 	%r14, %tid.y;
	mad.lo.s32 	%r15, %r12, %r13, %r14;
	mov.u32 	%r16, %ntid.z;
	mov.u32 	%r17, %ctaid.z;
	mov.u32 	%r18, %tid.z;
	mad.lo.s32 	%r3, %r16, %r17, %r18;
	shl.b32 	%r4, %r7, 1;
	shl.b32 	%r19, %r6, 1;
	add.s32 	%r20, %r19, %r4;
	max.s32 	%r21, %r1, %r15;
	setp.ge.s32 	%p1, %r21, %r20;
	setp.ge.s32 	%p2, %r3, %r8;
	or.pred  	%p3, %p2, %p1;
	@%p3 bra 	$L__BB1_3;
	sub.s32 	%r22, %r20, %r6;
	min.s32 	%r23, %r1, %r15;
	setp.ge.s32 	%p4, %r23, %r6;
	setp.lt.s32 	%p5, %r21, %r22;
	and.pred  	%p6, %p5, %p4;
	@%p6 bra 	$L__BB1_3;
	cvta.to.global.u64 	%rd2, %rd1;
	add.s32 	%r25, %r4, %r1;
	sub.s32 	%r26, %r25, %r6;
	rem.s32 	%r27, %r26, %r4;
	add.s32 	%r28, %r4, %r15;
	sub.s32 	%r29, %r28, %r6;
	rem.s32 	%r30, %r29, %r4;
	mad.lo.s32 	%r31, %r20, %r15, %r1;
	mul.lo.s32 	%r32, %r20, %r3;
	mul.lo.s32 	%r33, %r32, %r20;
	add.s32 	%r34, %r31, %r33;
	add.s32 	%r35, %r30, %r6;
	add.s32 	%r36, %r33, %r6;
	add.s32 	%r37, %r36, %r27;
	mad.lo.s32 	%r38, %r35, %r20, %r37;
	mul.wide.s32 	%rd3, %r38, 8;
	add.s64 	%rd4, %rd2, %rd3;
	mul.wide.s32 	%rd5, %r34, 8;
	add.s64 	%rd6, %rd2, %rd5;
	ld.global.f32 	%f1, [%rd6];
	atom.global.add.f32 	%f2, [%rd4], %f1;
	ld.global.f32 	%f3, [%rd6+4];
	atom.global.add.f32 	%f4, [%rd4+4], %f3;
$L__BB1_3:
	ret;

}


// ===== COMPILED SASS (sm_100) =====

	.target	sm_100

	.elftype	@"ET_EXEC"


//--------------------- .note.nv.tkinfo           --------------------------
	.section	.note.nv.tkinfo,"",@"SHT_NOTE"
	.sectionflags	@"SHF_NOTE_NV_TKINFO"
	.tkinfo
        /*0018*/ 	.word	0x00000002
        /*0030*/ 	.string	""
        /*0030*/ 	.string	"ptxas"
        /*0030*/ 	.string	"Cuda compilation tools, release 13.0, V13.0.88"
        /*0030*/ 	.string	"Build cuda_13.0.r13.0/compiler.36424714_0"
        /*0030*/ 	.string	"-arch sm_100 -m 64 "



//--------------------- .note.nv.cuinfo           --------------------------
	.section	.note.nv.cuinfo,"",@"SHT_NOTE"
	.sectionflags	@"SHF_NOTE_NV_CUINFO"
        /*0018*/ 	.short	0x0002
        /*001a*/ 	.short	0x0064
        /*001c*/ 	.short	0x0082
	.zero		2


//--------------------- .nv.info                  --------------------------
	.section	.nv.info,"",@"SHT_CUDA_INFO"
	.align	4


	//----- nvinfo : EIATTR_REGCOUNT
	.align		4
        /*0000*/ 	.byte	0x04, 0x2f
        /*0002*/ 	.short	(.L_1 - .L_0)
	.align		4
.L_0:
        /*0004*/ 	.word	index@(gather_kernel)
        /*0008*/ 	.word	0x0000001d


	//----- nvinfo : EIATTR_FRAME_SIZE
	.align		4
.L_1:
        /*000c*/ 	.byte	0x04, 0x11
        /*000e*/ 	.short	(.L_3 - .L_2)
	.align		4
.L_2:
        /*0010*/ 	.word	index@($__internal_1_$__cuda_sm3x_div_rn_noftz_f32_slowpath)
        /*0014*/ 	.word	0x00000000


	//----- nvinfo : EIATTR_FRAME_SIZE
	.align		4
.L_3:
        /*0018*/ 	.byte	0x04, 0x11
        /*001a*/ 	.short	(.L_5 - .L_4)
	.align		4
.L_4:
        /*001c*/ 	.word	index@($__internal_0_$__cuda_sm20_div_rn_f64_full)
        /*0020*/ 	.word	0x00000000


	//----- nvinfo : EIATTR_FRAME_SIZE
	.align		4
.L_5:
        /*0024*/ 	.byte	0x04, 0x11
        /*0026*/ 	.short	(.L_7 - .L_6)
	.align		4
.L_6:
        /*0028*/ 	.word	index@(gather_kernel)
        /*002c*/ 	.word	0x00000000


	//----- nvinfo : EIATTR_REGCOUNT
	.align		4
.L_7:
        /*0030*/ 	.byte	0x04, 0x2f
        /*0032*/ 	.short	(.L_9 - .L_8)
	.align		4
.L_8:
        /*0034*/ 	.word	index@(wrap_kernel)
        /*0038*/ 	.word	0x00000016


	//----- nvinfo : EIATTR_FRAME_SIZE
	.align		4
.L_9:
        /*003c*/ 	.byte	0x04, 0x11
        /*003e*/ 	.short	(.L_11 - .L_10)
	.align		4
.L_10:
        /*0040*/ 	.word	index@(wrap_kernel)
        /*0044*/ 	.word	0x00000000


	//----- nvinfo : EIATTR_MIN_STACK_SIZE
	.align		4
.L_11:
        /*0048*/ 	.byte	0x04, 0x12
        /*004a*/ 	.short	(.L_13 - .L_12)
	.align		4
.L_12:
        /*004c*/ 	.word	index@(wrap_kernel)
        /*0050*/ 	.word	0x00000000


	//----- nvinfo : EIATTR_MIN_STACK_SIZE
	.align		4
.L_13:
        /*0054*/ 	.byte	0x04, 0x12
        /*0056*/ 	.short	(.L_15 - .L_14)
	.align		4
.L_14:
        /*0058*/ 	.word	index@(gather_kernel)
        /*005c*/ 	.word	0x00000000
.L_15:


//--------------------- .nv.compat                --------------------------
	.section	.nv.compat,"",@"SHT_CUDA_COMPAT_INFO"
	.align	4
        /*0000*/ 	.byte	0x02, 0x09, 0x00, 0x00, 0x02, 0x02, 0x01, 0x00, 0x02, 0x05, 0x05, 0x00, 0x03, 0x07, 0x01, 0x01
        /*0010*/ 	.byte	0x02, 0x03, 0x00, 0x00, 0x02, 0x06, 0x01, 0x00, 0x04, 0x0b, 0x08, 0x00, 0x01, 0x00, 0x00, 0x00
        /*0020*/ 	.byte	0x00, 0x00, 0x00, 0x00


//--------------------- .nv.info.wrap_kernel      --------------------------
	.section	.nv.info.wrap_kernel,"",@"SHT_CUDA_INFO"
	.sectionflags	@""
	.align	4


	//----- nvinfo : EIATTR_CUDA_API_VERSION
	.align		4
        /*0000*/ 	.byte	0x04, 0x37
        /*0002*/ 	.short	(.L_17 - .L_16)
.L_16:
        /*0004*/ 	.word	0x00000082


	//----- nvinfo : EIATTR_KPARAM_INFO
	.align		4
.L_17:
        /*0008*/ 	.byte	0x04, 0x17
        /*000a*/ 	.short	(.L_19 - .L_18)
.L_18:
        /*000c*/ 	.word	0x00000000
        /*0010*/ 	.short	0x0003
        /*0012*/ 	.short	0x0010
        /*0014*/ 	.byte	0x00, 0xf0, 0x11, 0x00


	//----- nvinfo : EIATTR_KPARAM_INFO
	.align		4
.L_19:
        /*0018*/ 	.byte	0x04, 0x17
        /*001a*/ 	.short	(.L_21 - .L_20)
.L_20:
        /*001c*/ 	.word	0x00000000
        /*0020*/ 	.short	0x0002
        /*0022*/ 	.short	0x000c
        /*0024*/ 	.byte	0x00, 0xf0, 0x11, 0x00


	//----- nvinfo : EIATTR_KPARAM_INFO
	.align		4
.L_21:
        /*0028*/ 	.byte	0x04, 0x17
        /*002a*/ 	.short	(.L_23 - .L_22)
.L_22:
        /*002c*/ 	.word	0x00000000
        /*0030*/ 	.short	0x0001
        /*0032*/ 	.short	0x0008
        /*0034*/ 	.byte	0x00, 0xf0, 0x11, 0x00


	//----- nvinfo : EIATTR_KPARAM_INFO
	.align		4
.L_23:
        /*0038*/ 	.byte	0x04, 0x17
        /*003a*/ 	.short	(.L_25 - .L_24)
.L_24:
        /*003c*/ 	.word	0x00000000
        /*0040*/ 	.short	0x0000
        /*0042*/ 	.short	0x0000
        /*0044*/ 	.byte	0x00, 0xf5, 0x21, 0x00


	//----- nvinfo : EIATTR_SPARSE_MMA_MASK
	.align		4
.L_25:
        /*0048*/ 	.byte	0x03, 0x50
        /*004a*/ 	.short	0x0000


	//----- nvinfo : EIATTR_MAXREG_COUNT
	.align		4
        /*004c*/ 	.byte	0x03, 0x1b
        /*004e*/ 	.short	0x00ff


	//----- nvinfo : EIATTR_MERCURY_ISA_VERSION
	.align		4
        /*0050*/ 	.byte	0x03, 0x5f
        /*0052*/ 	.short	0x0101


	//----- nvinfo : EIATTR_VRC_CTA_INIT_COUNT
	.align		4
        /*0054*/ 	.byte	0x02, 0x4a
	.zero		1
	.zero		1


	//----- nvinfo : EIATTR_EXIT_INSTR_OFFSETS
	.align		4
        /*0058*/ 	.byte	0x04, 0x1c
        /*005a*/ 	.short	(.L_27 - .L_26)


	//   ....[0]....
.L_26:
        /*005c*/ 	.word	0x00000140


	//   ....[1]....
        /*0060*/ 	.word	0x00000190


	//   ....[2]....
        /*0064*/ 	.word	0x000004d0


	//----- nvinfo : EIATTR_CBANK_PARAM_SIZE
	.align		4
.L_27:
        /*0068*/ 	.byte	0x03, 0x19
        /*006a*/ 	.short	0x0014


	//----- nvinfo : EIATTR_PARAM_CBANK
	.align		4
        /*006c*/ 	.byte	0x04, 0x0a
        /*006e*/ 	.short	(.L_29 - .L_28)
	.align		4
.L_28:
        /*0070*/ 	.word	index@(.nv.constant0.wrap_kernel)
        /*0074*/ 	.short	0x0380
        /*0076*/ 	.short	0x0014


	//----- nvinfo : EIATTR_SW_WAR
	.align		4
.L_29:
        /*0078*/ 	.byte	0x04, 0x36
        /*007a*/ 	.short	(.L_31 - .L_30)
.L_30:
        /*007c*/ 	.word	0x00000008
.L_31:


//--------------------- .nv.info.gather_kernel    --------------------------
	.section	.nv.info.gather_kernel,"",@"SHT_CUDA_INFO"
	.sectionflags	@""
	.align	4


	//----- nvinfo : EIATTR_CUDA_API_VERSION
	.align		4
        /*0000*/ 	.byte	0x04, 0x37
        /*0002*/ 	.short	(.L_33 - .L_32)
.L_32:
        /*0004*/ 	.word	0x00000082


	//----- nvinfo : EIATTR_KPARAM_INFO
	.align		4
.L_33:
        /*0008*/ 	.byte	0x04, 0x17
        /*000a*/ 	.short	(.L_35 - .L_34)
.L_34:
        /*000c*/ 	.word	0x00000000
        /*0010*/ 	.short	0x0007
        /*0012*/ 	.short	0x0028
        /*0014*/ 	.byte	0x00, 0xf0, 0x11, 0x00


	//----- nvinfo : EIATTR_KPARAM_INFO
	.align		4
.L_35:
        /*0018*/ 	.byte	0x04, 0x17
        /*001a*/ 	.short	(.L_37 - .L_36)
.L_36:
        /*001c*/ 	.word	0x00000000
        /*0020*/ 	.short	0x0006
        /*0022*/ 	.short	0x0024
        /*0024*/ 	.byte	0x00, 0xf0, 0x11, 0x00


	//----- nvinfo : EIATTR_KPARAM_INFO
	.align		4
.L_37:
        /*0028*/ 	.byte	0x04, 0x17
        /*002a*/ 	.short	(.L_39 - .L_38)
.L_38:
        /*002c*/ 	.word	0x00000000
        /*0030*/ 	.short	0x0005
        /*0032*/ 	.short	0x0020
        /*0034*/ 	.byte	0x00, 0xf0, 0x11, 0x00


	//----- nvinfo : EIATTR_KPARAM_INFO
	.align		4
.L_39:
        /*0038*/ 	.byte	0x04, 0x17
        /*003a*/ 	.short	(.L_41 - .L_40)
.L_40:
        /*003c*/ 	.word	0x00000000
        /*0040*/ 	.short	0x0004
        /*0042*/ 	.short	0x001c
        /*0044*/ 	.byte	0x00, 0xf0, 0x11, 0x00


	//----- nvinfo : EIATTR_KPARAM_INFO
	.align		4
.L_41:
        /*0048*/ 	.byte	0x04, 0x17
        /*004a*/ 	.short	(.L_43 - .L_42)
.L_42:
        /*004c*/ 	.word	0x00000000
        /*0050*/ 	.short	0x0003
        /*0052*/ 	.short	0x0018
        /*0054*/ 	.byte	0x00, 0xf0, 0x11, 0x00


	//----- nvinfo : EIATTR_KPARAM_INFO
	.align		4
.L_43:
        /*0058*/ 	.byte	0x04, 0x17
        /*005a*/ 	.short	(.L_45 - .L_44)
.L_44:
        /*005c*/ 	.word	0x00000000
        /*0060*/ 	.short	0x0002
        /*0062*/ 	.short	0x0010
        /*0064*/ 	.byte	0x00, 0xf5, 0x21, 0x00


	//----- nvinfo : EIATTR_KPARAM_INFO
	.align		4
.L_45:
        /*0068*/ 	.byte	0x04, 0x17
        /*006a*/ 	.short	(.L_47 - .L_46)
.L_46:
        /*006c*/ 	.word	0x00000000
        /*0070*/ 	.short	0x0001
        /*0072*/ 	.short	0x0008
        /*0074*/ 	.byte	0x00, 0xf5, 0x21, 0x00


	//----- nvinfo : EIATTR_KPARAM_INFO
	.align		4
.L_47:
        /*0078*/ 	.byte	0x04, 0x17
        /*007a*/ 	.short	(.L_49 - .L_48)
.L_48:
        /*007c*/ 	.word	0x00000000
        /*0080*/ 	.short	0x0000
        /*0082*/ 	.short	0x0000
        /*0084*/ 	.byte	0x00, 0xf5, 0x21, 0x00


	//----- nvinfo : EIATTR_SPARSE_MMA_MASK
	.align		4
.L_49:
        /*0088*/ 	.byte	0x03, 0x50
        /*008a*/ 	.short	0x0000


	//----- nvinfo : EIATTR_MAXREG_COUNT
	.align		4
        /*008c*/ 	.byte	0x03, 0x1b
        /*008e*/ 	.short	0x00ff


	//----- nvinfo : EIATTR_MERCURY_ISA_VERSION
	.align		4
        /*0090*/ 	.byte	0x03, 0x5f
        /*0092*/ 	.short	0x0101


	//----- nvinfo : EIATTR_VRC_CTA_INIT_COUNT
	.align		4
        /*0094*/ 	.byte	0x02, 0x4a
	.zero		1
	.zero		1


	//----- nvinfo : EIATTR_EXIT_INSTR_OFFSETS
	.align		4
        /*0098*/ 	.byte	0x04, 0x1c
        /*009a*/ 	.short	(.L_51 - .L_50)


	//   ....[0]....
.L_50:
        /*009c*/ 	.word	0x00000120


	//   ....[1]....
        /*00a0*/ 	.word	0x00000730


	//   ....[2]....
        /*00a4*/ 	.word	0x000019a0


	//----- nvinfo : EIATTR_CRS_STACK_SIZE
	.align		4
.L_51:
        /*00a8*/ 	.byte	0x04, 0x1e
        /*00aa*/ 	.short	(.L_53 - .L_52)
.L_52:
        /*00ac*/ 	.word	0x00000000


	//----- nvinfo : EIATTR_CBANK_PARAM_SIZE
	.align		4
.L_53:
        /*00b0*/ 	.byte	0x03, 0x19
        /*00b2*/ 	.short	0x002c


	//----- nvinfo : EIATTR_PARAM_CBANK
	.align		4
        /*00b4*/ 	.byte	0x04, 0x0a
        /*00b6*/ 	.short	(.L_55 - .L_54)
	.align		4
.L_54:
        /*00b8*/ 	.word	index@(.nv.constant0.gather_kernel)
        /*00bc*/ 	.short	0x0380
        /*00be*/ 	.short	0x002c


	//----- nvinfo : EIATTR_SW_WAR
	.align		4
.L_55:
        /*00c0*/ 	.byte	0x04, 0x36
        /*00c2*/ 	.short	(.L_57 - .L_56)
.L_56:
        /*00c4*/ 	.word	0x00000008
.L_57:


//--------------------- .nv.callgraph             --------------------------
	.section	.nv.callgraph,"",@"SHT_CUDA_CALLGRAPH"
	.align	4
	.sectionentsize	8
	.align		4
        /*0000*/ 	.word	0x00000000
	.align		4
        /*0004*/ 	.word	0xffffffff
	.align		4
        /*0008*/ 	.word	0x00000000
	.align		4
        /*000c*/ 	.word	0xfffffffe
	.align		4
        /*0010*/ 	.word	0x00000000
	.align		4
        /*0014*/ 	.word	0xfffffffd
	.align		4
        /*0018*/ 	.word	0x00000000
	.align		4
        /*001c*/ 	.word	0xfffffffc


//--------------------- .text.wrap_kernel         --------------------------
	.section	.text.wrap_kernel,"ax",@progbits
	.align	128
        .global         wrap_kernel
        .type           wrap_kernel,@function
        .size           wrap_kernel,(.L_x_46 - wrap_kernel)
        .other          wrap_kernel,@"STO_CUDA_ENTRY STV_DEFAULT"
wrap_kernel:
.text.wrap_kernel:
[----:B------:R-:W-:Y:S01]  /*0000*/  LDC R1, c[0x0][0x37c] ;  /* 0x0000df00ff017b82 */ /* 0x000fe20000000800 */
[----:B------:R-:W0:Y:S07]  /*0010*/  S2R R11, SR_CTAID.X ;  /* 0x00000000000b7919 */ /* 0x000e2e0000002500 */
[----:B------:R-:W1:Y:S01]  /*0020*/  LDC.64 R4, c[0x0][0x388] ;  /* 0x0000e200ff047b82 */ /* 0x000e620000000a00 */
[----:B------:R-:W0:Y:S01]  /*0030*/  LDCU UR4, c[0x0][0x360] ;  /* 0x00006c00ff0477ac */ /* 0x000e220008000800 */
[----:B------:R-:W0:Y:S01]  /*0040*/  S2R R0, SR_TID.X ;  /* 0x0000000000007919 */ /* 0x000e220000002100 */
[----:B------:R-:W2:Y:S01]  /*0050*/  LDCU UR5, c[0x0][0x364] ;  /* 0x00006c80ff0577ac */ /* 0x000ea20008000800 */
[----:B------:R-:W2:Y:S04]  /*0060*/  S2R R10, SR_CTAID.Y ;  /* 0x00000000000a7919 */ /* 0x000ea80000002600 */
[----:B------:R-:W3:Y:S01]  /*0070*/  LDC R7, c[0x0][0x390] ;  /* 0x0000e400ff077b82 */ /* 0x000ee20000000800 */
[----:B------:R-:W4:Y:S01]  /*0080*/  LDCU UR6, c[0x0][0x368] ;  /* 0x00006d00ff0677ac */ /* 0x000f220008000800 */
[----:B------:R-:W2:Y:S01]  /*0090*/  S2R R3, SR_TID.Y ;  /* 0x0000000000037919 */ /* 0x000ea20000002200 */
[----:B------:R-:W4:Y:S01]  /*00a0*/  S2R R9, SR_CTAID.Z ;  /* 0x0000000000097919 */ /* 0x000f220000002700 */
[----:B------:R-:W4:Y:S01]  /*00b0*/  S2R R2, SR_TID.Z ;  /* 0x0000000000027919 */ /* 0x000f220000002300 */
[----:B-1----:R-:W-:-:S02]  /*00c0*/  IMAD.SHL.U32 R6, R4, 0x2, RZ ;  /* 0x0000000204067824 */ /* 0x002fc400078e00ff */
[----:B0-----:R-:W-:Y:S02]  /*00d0*/  IMAD R11, R11, UR4, R0 ;  /* 0x000000040b0b7c24 */ /* 0x001fe4000f8e0200 */
[----:B---3--:R-:W-:Y:S02]  /*00e0*/  IMAD R0, R7, 0x2, R6 ;  /* 0x0000000207007824 */ /* 0x008fe400078e0206 */
[----:B--2---:R-:W-:-:S05]  /*00f0*/  IMAD R10, R10, UR5, R3 ;  /* 0x000000050a0a7c24 */ /* 0x004fca000f8e0203 */
[----:B------:R-:W-:Y:S01]  /*0100*/  VIMNMX R3, PT, PT, R11, R10, !PT ;  /* 0x0000000a0b037248 */ /* 0x000fe20007fe0100 */
[----:B----4-:R-:W-:-:S03]  /*0110*/  IMAD R9, R9, UR6, R2 ;  /* 0x0000000609097c24 */ /* 0x010fc6000f8e0202 */
[----:B------:R-:W-:-:S04]  /*0120*/  ISETP.GE.AND P0, PT, R3, R0, PT ;  /* 0x000000000300720c */ /* 0x000fc80003f06270 */
[----:B------:R-:W-:-:S13]  /*0130*/  ISETP.GE.OR P0, PT, R9, R5, P0 ;  /* 0x000000050900720c */ /* 0x000fda0000706670 */
[----:B------:R-:W-:Y:S05]  /*0140*/  @P0 EXIT ;  /* 0x000000000000094d */ /* 0x000fea0003800000 */
[-C--:B------:R-:W-:Y:S02]  /*0150*/  IADD3 R2, PT, PT, R0, -R7.reuse, RZ ;  /* 0x8000000700027210 */ /* 0x080fe40007ffe0ff */
[----:B------:R-:W-:Y:S02]  /*0160*/  VIMNMX R4, PT, PT, R11, R10, PT ;  /* 0x0000000a0b047248 */ /* 0x000fe40003fe0100 */
[----:B------:R-:W-:Y:S02]  /*0170*/  ISETP.LT.AND P1, PT, R3, R2, PT ;  /* 0x000000020300720c */ /* 0x000fe40003f21270 */
[----:B------:R-:W-:-:S13]  /*0180*/  ISETP.GE.AND P0, PT, R4, R7, PT ;  /* 0x000000070400720c */ /* 0x000fda0003f06270 */
[----:B------:R-:W-:Y:S05]  /*0190*/  @P0 EXIT P1 ;  /* 0x000000000000094d */ /* 0x000fea0000800000 */
[----:B------:R-:W0:Y:S01]  /*01a0*/  LDC.64 R4, c[0x0][0x380] ;  /* 0x0000e000ff047b82 */ /* 0x000e220000000a00 */
[----:B------:R-:W1:Y:S01]  /*01b0*/  LDCU.64 UR4, c[0x0][0x358] ;  /* 0x00006b00ff0477ac */ /* 0x000e620008000a00 */
[-C--:B------:R-:W-:Y:S02]  /*01c0*/  IMAD R9, R9, R0.reuse, RZ ;  /* 0x0000000009097224 */ /* 0x080fe400078e02ff */
[----:B------:R-:W-:-:S04]  /*01d0*/  IMAD R2, R10, R0, R11 ;  /* 0x000000000a027224 */ /* 0x000fc800078e020b */
[----:B------:R-:W-:-:S04]  /*01e0*/  IMAD R3, R0, R9, R2 ;  /* 0x0000000900037224 */ /* 0x000fc800078e0202 */
[----:B0-----:R-:W-:-:S05]  /*01f0*/  IMAD.WIDE R2, R3, 0x8, R4 ;  /* 0x0000000803027825 */ /* 0x001fca00078e0204 */
[----:B-1----:R-:W2:Y:S01]  /*0200*/  LDG.E R8, desc[UR4][R2.64] ;  /* 0x0000000402087981 */ /* 0x002ea2000c1e1900 */
[-C--:B------:R-:W-:Y:S01]  /*0210*/  IABS R14, R6.reuse ;  /* 0x00000006000e7213 */ /* 0x080fe20000000000 */
[----:B------:R-:W-:Y:S01]  /*0220*/  IMAD R9, R0, R9, R7 ;  /* 0x0000000900097224 */ /* 0x000fe200078e0207 */
[CC--:B------:R-:W-:Y:S02]  /*0230*/  IADD3 R10, PT, PT, R6.reuse, -R7.reuse, R10 ;  /* 0x80000007060a7210 */ /* 0x0c0fe40007ffe00a */
[----:B------:R-:W0:Y:S01]  /*0240*/  I2F.RP R15, R14 ;  /* 0x0000000e000f7306 */ /* 0x000e220000209400 */
[----:B------:R-:W-:Y:S02]  /*0250*/  IABS R18, R6 ;  /* 0x0000000600127213 */ /* 0x000fe40000000000 */
[----:B------:R-:W-:Y:S02]  /*0260*/  IABS R19, R10 ;  /* 0x0000000a00137213 */ /* 0x000fe40000000000 */
[----:B------:R-:W-:-:S04]  /*0270*/  IADD3 R11, PT, PT, R6, -R7, R11 ;  /* 0x80000007060b7210 */ /* 0x000fc80007ffe00b */
[----:B------:R-:W-:Y:S01]  /*0280*/  IABS R16, R11 ;  /* 0x0000000b00107213 */ /* 0x000fe20000000000 */
[----:B0-----:R-:W0:Y:S02]  /*0290*/  MUFU.RCP R15, R15 ;  /* 0x0000000f000f7308 */ /* 0x001e240000001000 */
[----:B0-----:R-:W-:-:S06]  /*02a0*/  VIADD R12, R15, 0xffffffe ;  /* 0x0ffffffe0f0c7836 */ /* 0x001fcc0000000000 */
[----:B------:R0:W1:Y:S02]  /*02b0*/  F2I.FTZ.U32.TRUNC.NTZ R13, R12 ;  /* 0x0000000c000d7305 */ /* 0x000064000021f000 */
[----:B0-----:R-:W-:Y:S02]  /*02c0*/  HFMA2 R12, -RZ, RZ, 0, 0 ;  /* 0x00000000ff0c7431 */ /* 0x001fe400000001ff */
[----:B-1----:R-:W-:-:S04]  /*02d0*/  IMAD.MOV R17, RZ, RZ, -R13 ;  /* 0x000000ffff117224 */ /* 0x002fc800078e0a0d */
[----:B------:R-:W-:-:S04]  /*02e0*/  IMAD R17, R17, R14, RZ ;  /* 0x0000000e11117224 */ /* 0x000fc800078e02ff */
[----:B------:R-:W-:-:S04]  /*02f0*/  IMAD.HI.U32 R13, R13, R17, R12 ;  /* 0x000000110d0d7227 */ /* 0x000fc800078e000c */
[----:B------:R-:W-:Y:S02]  /*0300*/  IMAD.MOV R17, RZ, RZ, -R18 ;  /* 0x000000ffff117224 */ /* 0x000fe400078e0a12 */
[----:B------:R-:W-:-:S04]  /*0310*/  IMAD.MOV.U32 R18, RZ, RZ, R19 ;  /* 0x000000ffff127224 */ /* 0x000fc800078e0013 */
[----:B------:R-:W-:-:S04]  /*0320*/  IMAD.HI.U32 R12, R13, R18, RZ ;  /* 0x000000120d0c7227 */ /* 0x000fc800078e00ff */
[----:B------:R-:W-:-:S04]  /*0330*/  IMAD.HI.U32 R13, R13, R16, RZ ;  /* 0x000000100d0d7227 */ /* 0x000fc800078e00ff */
[-C--:B------:R-:W-:Y:S02]  /*0340*/  IMAD R15, R12, R17.reuse, R18 ;  /* 0x000000110c0f7224 */ /* 0x080fe400078e0212 */
[----:B------:R-:W-:-:S03]  /*0350*/  IMAD R13, R13, R17, R16 ;  /* 0x000000110d0d7224 */ /* 0x000fc600078e0210 */
[C---:B------:R-:W-:Y:S02]  /*0360*/  ISETP.GT.U32.AND P1, PT, R14.reuse, R15, PT ;  /* 0x0000000f0e00720c */ /* 0x040fe40003f24070 */
[----:B------:R-:W-:-:S11]  /*0370*/  ISETP.GT.U32.AND P0, PT, R14, R13, PT ;  /* 0x0000000d0e00720c */ /* 0x000fd60003f04070 */
[----:B------:R-:W-:Y:S02]  /*0380*/  @!P1 IADD3 R15, PT, PT, R15, -R14, RZ ;  /* 0x8000000e0f0f9210 */ /* 0x000fe40007ffe0ff */
[----:B------:R-:W-:Y:S01]  /*0390*/  @!P0 IMAD.IADD R13, R13, 0x1, -R14 ;  /* 0x000000010d0d8824 */ /* 0x000fe200078e0a0e */
[----:B------:R-:W-:Y:S02]  /*03a0*/  ISETP.GE.AND P0, PT, R10, RZ, PT ;  /* 0x000000ff0a00720c */ /* 0x000fe40003f06270 */
[C---:B------:R-:W-:Y:S02]  /*03b0*/  ISETP.GT.U32.AND P3, PT, R14.reuse, R15, PT ;  /* 0x0000000f0e00720c */ /* 0x040fe40003f64070 */
[----:B------:R-:W-:Y:S02]  /*03c0*/  ISETP.GT.U32.AND P2, PT, R14, R13, PT ;  /* 0x0000000d0e00720c */ /* 0x000fe40003f44070 */
[----:B------:R-:W-:-:S09]  /*03d0*/  ISETP.GE.AND P1, PT, R11, RZ, PT ;  /* 0x000000ff0b00720c */ /* 0x000fd20003f26270 */
[----:B------:R-:W-:Y:S02]  /*03e0*/  @!P3 IMAD.IADD R15, R15, 0x1, -R14 ;  /* 0x000000010f0fb824 */ /* 0x000fe400078e0a0e */
[----:B------:R-:W-:Y:S02]  /*03f0*/  @!P2 IADD3 R13, PT, PT, R13, -R14, RZ ;  /* 0x8000000e0d0da210 */ /* 0x000fe40007ffe0ff */
[----:B------:R-:W-:Y:S01]  /*0400*/  ISETP.NE.AND P2, PT, R6, RZ, PT ;  /* 0x000000ff0600720c */ /* 0x000fe20003f45270 */
[----:B------:R-:W-:Y:S01]  /*0410*/  @!P0 IMAD.MOV R15, RZ, RZ, -R15 ;  /* 0x000000ffff0f8224 */ /* 0x000fe200078e0a0f */
[----:B------:R-:W-:Y:S02]  /*0420*/  LOP3.LUT R6, RZ, R6, RZ, 0x33, !PT ;  /* 0x00000006ff067212 */ /* 0x000fe400078e33ff */
[----:B------:R-:W-:Y:S02]  /*0430*/  @!P1 IADD3 R13, PT, PT, -R13, RZ, RZ ;  /* 0x000000ff0d0d9210 */ /* 0x000fe40007ffe1ff */
[----:B------:R-:W-:-:S02]  /*0440*/  SEL R10, R6, R15, !P2 ;  /* 0x0000000f060a7207 */ /* 0x000fc40005000000 */
[----:B------:R-:W-:-:S03]  /*0450*/  SEL R6, R6, R13, !P2 ;  /* 0x0000000d06067207 */ /* 0x000fc60005000000 */
[----:B------:R-:W-:Y:S01]  /*0460*/  IMAD.IADD R7, R10, 0x1, R7 ;  /* 0x000000010a077824 */ /* 0x000fe200078e0207 */
[----:B------:R-:W-:-:S05]  /*0470*/  IADD3 R9, PT, PT, R6, R9, RZ ;  /* 0x0000000906097210 */ /* 0x000fca0007ffe0ff */
[----:B------:R-:W-:-:S04]  /*0480*/  IMAD R7, R0, R7, R9 ;  /* 0x0000000700077224 */ /* 0x000fc800078e0209 */
[----:B------:R-:W-:-:S05]  /*0490*/  IMAD.WIDE R4, R7, 0x8, R4 ;  /* 0x0000000807047825 */ /* 0x000fca00078e0204 */
[----:B--2---:R-:W-:Y:S04]  /*04a0*/  REDG.E.ADD.F32.FTZ.RN.STRONG.GPU desc[UR4][R4.64], R8 ;  /* 0x00000008040079a6 */ /* 0x004fe8000c12f304 */
[----:B------:R-:W2:Y:S04]  /*04b0*/  LDG.E R3, desc[UR4][R2.64+0x4] ;  /* 0x0000040402037981 */ /* 0x000ea8000c1e1900 */
[----:B--2---:R-:W-:Y:S01]  /*04c0*/  REDG.E.ADD.F32.FTZ.RN.STRONG.GPU desc[UR4][R4.64+0x4], R3 ;  /* 0x00000403040079a6 */ /* 0x004fe2000c12f304 */
[----:B------:R-:W-:Y:S05]  /*04d0*/  EXIT ;  /* 0x000000000000794d */ /* 0x000fea0003800000 */
.L_x_0:
[----:B------:R-:W-:-:S00]  /*04e0*/  BRA `(.L_x_0) ;  /* 0xfffffffc00fc7947 */ /* 0x000fc0000383ffff */
[----:B------:R-:W-:-:S00]  /*04f0*/  NOP ;  /* 0x0000000000007918 */ /* 0x000fc00000000000 */
        /* <DEDUP_REMOVED lines=8> */
.L_x_46:


//--------------------- .text.gather_kernel       --------------------------
	.section	.text.gather_kernel,"ax",@progbits
	.align	128
        .global         gather_kernel
        .type           gather_kernel,@function
        .size           gather_kernel,(.L_x_45 - gather_kernel)
        .other          gather_kernel,@"STO_CUDA_ENTRY STV_DEFAULT"
gather_kernel:
.text.gather_kernel:
[----:B------:R-:W-:Y:S01]  /*0000*/  LDC R1, c[0x0][0x37c] ;  /* 0x0000df00ff017b82 */ /* 0x000fe20000000800 */
[----:B------:R-:W0:Y:S01]  /*0010*/  S2R R4, SR_CTAID.Y ;  /* 0x0000000000047919 */ /* 0x000e220000002600 */
[----:B------:R-:W1:Y:S01]  /*0020*/  LDCU UR4, c[0x0][0x360] ;  /* 0x00006c00ff0477ac */ /* 0x000e620008000800 */
[----:B------:R-:W0:Y:S01]  /*0030*/  S2R R5, SR_TID.Y ;  /* 0x0000000000057919 */ /* 0x000e220000002200 */
[----:B------:R-:W0:Y:S01]  /*0040*/  LDCU UR5, c[0x0][0x364] ;  /* 0x00006c80ff0577ac */ /* 0x000e220008000800 */
[----:B------:R-:W1:Y:S01]  /*0050*/  S2R R6, SR_CTAID.X ;  /* 0x0000000000067919 */ /* 0x000e620000002500 */
[----:B------:R-:W2:Y:S01]  /*0060*/  LDCU.64 UR8, c[0x0][0x3a0] ;  /* 0x00007400ff0877ac */ /* 0x000ea20008000a00 */
[----:B------:R-:W1:Y:S01]  /*0070*/  S2R R3, SR_TID.X ;  /* 0x0000000000037919 */ /* 0x000e620000002100 */
[----:B------:R-:W3:Y:S01]  /*0080*/  LDCU UR6, c[0x0][0x368] ;  /* 0x00006d00ff0677ac */ /* 0x000ee20008000800 */
[----:B------:R-:W3:Y:S01]  /*0090*/  S2R R7, SR_CTAID.Z ;  /* 0x0000000000077919 */ /* 0x000ee20000002700 */
[----:B------:R-:W4:Y:S01]  /*00a0*/  LDCU UR7, c[0x0][0x3a8] ;  /* 0x00007500ff0777ac */ /* 0x000f220008000800 */
[----:B------:R-:W3:Y:S01]  /*00b0*/  S2R R0, SR_TID.Z ;  /* 0x0000000000007919 */ /* 0x000ee20000002300 */
[----:B0-----:R-:W-:-:S05]  /*00c0*/  IMAD R4, R4, UR5, R5 ;  /* 0x0000000504047c24 */ /* 0x001fca000f8e0205 */
[----:B--2---:R-:W-:Y:S01]  /*00d0*/  ISETP.GE.AND P0, PT, R4, UR9, PT ;  /* 0x0000000904007c0c */ /* 0x004fe2000bf06270 */
[----:B-1----:R-:W-:-:S05]  /*00e0*/  IMAD R6, R6, UR4, R3 ;  /* 0x0000000406067c24 */ /* 0x002fca000f8e0203 */
[----:B------:R-:W-:Y:S01]  /*00f0*/  ISETP.GE.OR P0, PT, R6, UR8, P0 ;  /* 0x0000000806007c0c */ /* 0x000fe20008706670 */
[----:B---3--:R-:W-:-:S05]  /*0100*/  IMAD R7, R7, UR6, R0 ;  /* 0x0000000607077c24 */ /* 0x008fca000f8e0200 */
[----:B----4-:R-:W-:-:S13]  /*0110*/  ISETP.GE.OR P0, PT, R7, UR7, P0 ;  /* 0x0000000707007c0c */ /* 0x010fda0008706670 */
[----:B------:R-:W-:Y:S05]  /*0120*/  @P0 EXIT ;  /* 0x000000000000094d */ /* 0x000fea0003800000 */
[----:B------:R-:W0:Y:S01]  /*0130*/  LDCU UR4, c[0x0][0x39c] ;  /* 0x00007380ff0477ac */ /* 0x000e220008000800 */
[----:B------:R-:W-:Y:S02]  /*0140*/  HFMA2 R2, -RZ, RZ, 0, 5.9604644775390625e-08 ;  /* 0x00000001ff027431 */ /* 0x000fe400000001ff */
[----:B------:R-:W-:Y:S01]  /*0150*/  IMAD R5, R7, UR9, R4 ;  /* 0x0000000907057c24 */ /* 0x000fe2000f8e0204 */
[----:B------:R-:W-:Y:S01]  /*0160*/  UMOV UR5, 0x400921fb ;  /* 0x400921fb00057882 */ /* 0x000fe20000000000 */
[----:B0-----:R-:W0:Y:S01]  /*0170*/  F2F.F64.F32 R12, UR4 ;  /* 0x00000004000c7d10 */ /* 0x001e220008201800 */
[----:B------:R-:W-:-:S07]  /*0180*/  UMOV UR4, 0x54442d18 ;  /* 0x54442d1800047882 */ /* 0x000fce0000000000 */
[----:B0-----:R-:W0:Y:S02]  /*0190*/  MUFU.RCP64H R3, R13 ;  /* 0x0000000d00037308 */ /* 0x001e240000001800 */
[----:B0-----:R-:W-:-:S08]  /*01a0*/  DFMA R8, -R12, R2, 1 ;  /* 0x3ff000000c08742b */ /* 0x001fd00000000102 */
[----:B------:R-:W-:-:S08]  /*01b0*/  DFMA R8, R8, R8, R8 ;  /* 0x000000080808722b */ /* 0x000fd00000000008 */
[----:B------:R-:W-:-:S08]  /*01c0*/  DFMA R8, R2, R8, R2 ;  /* 0x000000080208722b */ /* 0x000fd00000000002 */
[----:B------:R-:W-:-:S08]  /*01d0*/  DFMA R2, -R12, R8, 1 ;  /* 0x3ff000000c02742b */ /* 0x000fd00000000108 */
[----:B------:R-:W-:-:S08]  /*01e0*/  DFMA R2, R8, R2, R8 ;  /* 0x000000020802722b */ /* 0x000fd00000000008 */
[----:B------:R-:W-:-:S08]  /*01f0*/  DMUL R8, R2, UR4 ;  /* 0x0000000402087c28 */ /* 0x000fd00008000000 */
[----:B------:R-:W-:-:S08]  /*0200*/  DFMA R10, -R12, R8, UR4 ;  /* 0x000000040c0a7e2b */ /* 0x000fd00008000108 */
[----:B------:R-:W-:Y:S01]  /*0210*/  DFMA R2, R2, R10, R8 ;  /* 0x0000000a0202722b */ /* 0x000fe20000000008 */
[----:B------:R-:W-:-:S09]  /*0220*/  IMAD R8, R5, UR8, R6 ;  /* 0x0000000805087c24 */ /* 0x000fd2000f8e0206 */
[----:B------:R-:W-:-:S05]  /*0230*/  FFMA R0, RZ, R13, R3 ;  /* 0x0000000dff007223 */ /* 0x000fca0000000003 */
[----:B------:R-:W-:-:S13]  /*0240*/  FSETP.GT.AND P0, PT, |R0|, 1.469367938527859385e-39, PT ;  /* 0x001000000000780b */ /* 0x000fda0003f04200 */
[----:B------:R-:W-:Y:S05]  /*0250*/  @P0 BRA `(.L_x_1) ;  /* 0x0000000000200947 */ /* 0x000fea0003800000 */
[----:B------:R-:W-:Y:S01]  /*0260*/  MOV R5, 0x54442d18 ;  /* 0x54442d1800057802 */ /* 0x000fe20000000f00 */
[----:B------:R-:W-:Y:S01]  /*0270*/  IMAD.MOV.U32 R16, RZ, RZ, 0x400921fb ;  /* 0x400921fbff107424 */ /* 0x000fe200078e00ff */
[----:B------:R-:W-:Y:S02]  /*0280*/  MOV R10, R12 ;  /* 0x0000000c000a7202 */ /* 0x000fe40000000f00 */
[----:B------:R-:W-:Y:S02]  /*0290*/  MOV R11, R13 ;  /* 0x0000000d000b7202 */ /* 0x000fe40000000f00 */
[----:B------:R-:W-:-:S07]  /*02a0*/  MOV R0, 0x2c0 ;  /* 0x000002c000007802 */ /* 0x000fce0000000f00 */
[----:B------:R-:W-:Y:S05]  /*02b0*/  CALL.REL.NOINC `($__internal_0_$__cuda_sm20_div_rn_f64_full) ;  /* 0x0000001400bc7944 */ /* 0x000fea0003c00000 */
[----:B------:R-:W-:Y:S01]  /*02c0*/  IMAD.MOV.U32 R2, RZ, RZ, R10 ;  /* 0x000000ffff027224 */ /* 0x000fe200078e000a */
[----:B------:R-:W-:-:S07]  /*02d0*/  MOV R3, R11 ;  /* 0x0000000b00037202 */ /* 0x000fce0000000f00 */
.L_x_1:
[----:B------:R-:W0:Y:S01]  /*02e0*/  MUFU.RCP64H R11, R13 ;  /* 0x0000000d000b7308 */ /* 0x000e220000001800 */
[----:B------:R-:W-:Y:S01]  /*02f0*/  MOV R10, 0x1 ;  /* 0x00000001000a7802 */ /* 0x000fe20000000f00 */
[----:B------:R-:W-:Y:S01]  /*0300*/  UMOV UR4, 0xc9be45de ;  /* 0xc9be45de00047882 */ /* 0x000fe20000000000 */
[----:B------:R-:W-:-:S05]  /*0310*/  UMOV UR5, 0x4023bd3c ;  /* 0x4023bd3c00057882 */ /* 0x000fca0000000000 */
[----:B------:R-:W1:Y:S01]  /*0320*/  F2F.F32.F64 R2, R2 ;  /* 0x0000000200027310 */ /* 0x000e620000301000 */
[----:B0-----:R-:W-:Y:S01]  /*0330*/  DFMA R14, -R12, R10, 1 ;  /* 0x3ff000000c0e742b */ /* 0x001fe2000000010a */
[----:B-1----:R-:W-:-:S07]  /*0340*/  R2UR UR14, R2 ;  /* 0x00000000020e72ca */ /* 0x002fce00000e0000 */
[----:B------:R-:W-:-:S08]  /*0350*/  DFMA R14, R14, R14, R14 ;  /* 0x0000000e0e0e722b */ /* 0x000fd0000000000e */
[----:B------:R-:W-:-:S08]  /*0360*/  DFMA R14, R10, R14, R10 ;  /* 0x0000000e0a0e722b */ /* 0x000fd0000000000a */
[----:B------:R-:W-:-:S08]  /*0370*/  DFMA R10, -R12, R14, 1 ;  /* 0x3ff000000c0a742b */ /* 0x000fd0000000010e */
[----:B------:R-:W-:-:S08]  /*0380*/  DFMA R16, R14, R10, R14 ;  /* 0x0000000a0e10722b */ /* 0x000fd0000000000e */
[----:B------:R-:W-:-:S08]  /*0390*/  DMUL R10, R16, -UR4 ;  /* 0x80000004100a7c28 */ /* 0x000fd00008000000 */
[----:B------:R-:W-:-:S08]  /*03a0*/  DFMA R14, -R12, R10, -UR4 ;  /* 0x800000040c0e7e2b */ /* 0x000fd0000800010a */
[----:B------:R-:W-:-:S10]  /*03b0*/  DFMA R10, R16, R14, R10 ;  /* 0x0000000e100a722b */ /* 0x000fd4000000000a */
[----:B------:R-:W-:-:S05]  /*03c0*/  FFMA R0, RZ, R13, R11 ;  /* 0x0000000dff007223 */ /* 0x000fca000000000b */
[----:B------:R-:W-:-:S13]  /*03d0*/  FSETP.GT.AND P0, PT, |R0|, 1.469367938527859385e-39, PT ;  /* 0x001000000000780b */ /* 0x000fda0003f04200 */
[----:B------:R-:W-:Y:S05]  /*03e0*/  @P0 BRA `(.L_x_2) ;  /* 0x0000000000180947 */ /* 0x000fea0003800000 */
[----:B------:R-:W-:Y:S01]  /*03f0*/  IMAD.MOV.U32 R10, RZ, RZ, R12 ;  /* 0x000000ffff0a7224 */ /* 0x000fe200078e000c */
[----:B------:R-:W-:Y:S01]  /*0400*/  MOV R11, R13 ;  /* 0x0000000d000b7202 */ /* 0x000fe20000000f00 */
[----:B------:R-:W-:Y:S01]  /*0410*/  IMAD.MOV.U32 R16, RZ, RZ, -0x3fdc42c4 ;  /* 0xc023bd3cff107424 */ /* 0x000fe200078e00ff */
[----:B------:R-:W-:Y:S02]  /*0420*/  MOV R5, 0xc9be45de ;  /* 0xc9be45de00057802 */ /* 0x000fe40000000f00 */
[----:B------:R-:W-:-:S07]  /*0430*/  MOV R0, 0x450 ;  /* 0x0000045000007802 */ /* 0x000fce0000000f00 */
[----:B------:R-:W-:Y:S05]  /*0440*/  CALL.REL.NOINC `($__internal_0_$__cuda_sm20_div_rn_f64_full) ;  /* 0x0000001400587944 */ /* 0x000fea0003c00000 */
.L_x_2:
[----:B------:R-:W0:Y:S01]  /*0450*/  LDCU UR4, c[0x0][0x3a0] ;  /* 0x00007400ff0477ac */ /* 0x000e220008000800 */
[----:B------:R1:W2:Y:S01]  /*0460*/  F2F.F32.F64 R3, R10 ;  /* 0x0000000a00037310 */ /* 0x0002a20000301000 */
[----:B------:R-:W-:Y:S01]  /*0470*/  BSSY.RECONVERGENT B0, `(.L_x_3) ;  /* 0x0000012000007945 */ /* 0x000fe20003800200 */
[----:B------:R-:W3:Y:S01]  /*0480*/  LDCU.64 UR12, c[0x0][0x358] ;  /* 0x00006b00ff0c77ac */ /* 0x000ee20008000a00 */
[----:B0-----:R-:W-:Y:S01]  /*0490*/  I2FP.F32.S32 R5, UR4 ;  /* 0x0000000400057c45 */ /* 0x001fe20008201400 */
[----:B------:R-:W-:-:S04]  /*04a0*/  ULEA.HI UR4, UR4, UR4, URZ, 0x1 ;  /* 0x0000000404047291 */ /* 0x000fc8000f8f08ff */
[----:B------:R-:W0:Y:S01]  /*04b0*/  MUFU.RCP R2, R5 ;  /* 0x0000000500027308 */ /* 0x000e220000001000 */
[----:B------:R-:W-:-:S06]  /*04c0*/  USHF.R.S32.HI UR4, URZ, 0x1, UR4 ;  /* 0x00000001ff047899 */ /* 0x000fcc0008011404 */
[----:B------:R-:W-:-:S04]  /*04d0*/  IADD3 R0, PT, PT, R6, -UR4, RZ ;  /* 0x8000000406007c10 */ /* 0x000fc8000fffe0ff */
[----:B------:R-:W-:-:S04]  /*04e0*/  I2FP.F32.S32 R0, R0 ;  /* 0x0000000000007245 */ /* 0x000fc80000201400 */
[----:B------:R-:W4:Y:S01]  /*04f0*/  FCHK P0, R0, R5 ;  /* 0x0000000500007302 */ /* 0x000f220000000000 */
[----:B0-----:R-:W-:-:S04]  /*0500*/  FFMA R9, -R5, R2, 1 ;  /* 0x3f80000005097423 */ /* 0x001fc80000000102 */
[----:B------:R-:W-:-:S04]  /*0510*/  FFMA R9, R2, R9, R2 ;  /* 0x0000000902097223 */ /* 0x000fc80000000002 */
[----:B------:R-:W-:-:S04]  /*0520*/  FFMA R2, R0, R9, RZ ;  /* 0x0000000900027223 */ /* 0x000fc800000000ff */
[----:B------:R-:W-:-:S04]  /*0530*/  FFMA R12, -R5, R2, R0 ;  /* 0x00000002050c7223 */ /* 0x000fc80000000100 */
[----:B------:R-:W-:Y:S01]  /*0540*/  FFMA R2, R9, R12, R2 ;  /* 0x0000000c09027223 */ /* 0x000fe20000000002 */
[----:B-1234-:R-:W-:Y:S06]  /*0550*/  @!P0 BRA `(.L_x_4) ;  /* 0x00000000000c8947 */ /* 0x01efec0003800000 */
[----:B------:R-:W-:-:S07]  /*0560*/  MOV R2, 0x580 ;  /* 0x0000058000027802 */ /* 0x000fce0000000f00 */
[----:B------:R-:W-:Y:S05]  /*0570*/  CALL.REL.NOINC `($__internal_1_$__cuda_sm3x_div_rn_noftz_f32_slowpath) ;  /* 0x0000001800887944 */ /* 0x000fea0003c00000 */
[----:B------:R-:W-:-:S07]  /*0580*/  MOV R2, R0 ;  /* 0x0000000000027202 */ /* 0x000fce0000000f00 */
.L_x_4:
[----:B------:R-:W-:Y:S05]  /*0590*/  BSYNC.RECONVERGENT B0 ;  /* 0x0000000000007941 */ /* 0x000fea0003800200 */
.L_x_3:
[----:B------:R-:W0:Y:S02]  /*05a0*/  LDC.64 R10, c[0x0][0x390] ;  /* 0x0000e400ff0a7b82 */ /* 0x000e240000000a00 */
[----:B0-----:R-:W-:-:S05]  /*05b0*/  IMAD.WIDE.U32 R10, R4, 0x4, R10 ;  /* 0x00000004040a7825 */ /* 0x001fca00078e000a */
[----:B------:R-:W2:Y:S01]  /*05c0*/  LDG.E R4, desc[UR12][R10.64] ;  /* 0x0000000c0a047981 */ /* 0x000ea2000c1e1900 */
[----:B------:R-:W0:Y:S01]  /*05d0*/  MUFU.RCP R0, R5 ;  /* 0x0000000500007308 */ /* 0x000e220000001000 */
[----:B------:R-:W-:Y:S01]  /*05e0*/  IADD3 R6, PT, PT, -R6, UR4, RZ ;  /* 0x0000000406067c10 */ /* 0x000fe2000fffe1ff */
[----:B------:R-:W-:Y:S03]  /*05f0*/  BSSY.RECONVERGENT B0, `(.L_x_5) ;  /* 0x000000f000007945 */ /* 0x000fe60003800200 */
[----:B------:R-:W-:-:S04]  /*0600*/  I2FP.F32.S32 R12, R6 ;  /* 0x00000006000c7245 */ /* 0x000fc80000201400 */
[----:B------:R-:W-:Y:S01]  /*0610*/  FCHK P0, R12, R5 ;  /* 0x000000050c007302 */ /* 0x000fe20000000000 */
[----:B0-----:R-:W-:-:S04]  /*0620*/  FFMA R13, -R5, R0, 1 ;  /* 0x3f800000050d7423 */ /* 0x001fc80000000100 */
[----:B------:R-:W-:-:S04]  /*0630*/  FFMA R0, R0, R13, R0 ;  /* 0x0000000d00007223 */ /* 0x000fc80000000000 */
[----:B------:R-:W-:-:S04]  /*0640*/  FFMA R13, R0, R12, RZ ;  /* 0x0000000c000d7223 */ /* 0x000fc800000000ff */
[----:B------:R-:W-:-:S04]  /*0650*/  FFMA R6, -R5, R13, R12 ;  /* 0x0000000d05067223 */ /* 0x000fc8000000010c */
[----:B------:R-:W-:Y:S01]  /*0660*/  FFMA R0, R0, R6, R13 ;  /* 0x0000000600007223 */ /* 0x000fe2000000000d */
[----:B--2---:R-:W-:-:S06]  /*0670*/  FMUL.RZ R9, R4, 0.15915493667125701904 ;  /* 0x3e22f98304097820 */ /* 0x004fcc000040c000 */
[----:B------:R-:W0:Y:S02]  /*0680*/  MUFU.COS R9, R9 ;  /* 0x0000000900097308 */ /* 0x000e240000000000 */
[----:B0-----:R-:W-:Y:S01]  /*0690*/  FMUL R6, R9, R2 ;  /* 0x0000000209067220 */ /* 0x001fe20000400000 */
[----:B------:R-:W-:Y:S06]  /*06a0*/  @!P0 BRA `(.L_x_6) ;  /* 0x00000000000c8947 */ /* 0x000fec0003800000 */
[----:B------:R-:W-:Y:S01]  /*06b0*/  IMAD.MOV.U32 R0, RZ, RZ, R12 ;  /* 0x000000ffff007224 */ /* 0x000fe200078e000c */
[----:B------:R-:W-:-:S07]  /*06c0*/  MOV R2, 0x6e0 ;  /* 0x000006e000027802 */ /* 0x000fce0000000f00 */
[----:B------:R-:W-:Y:S05]  /*06d0*/  CALL.REL.NOINC `($__internal_1_$__cuda_sm3x_div_rn_noftz_f32_slowpath) ;  /* 0x0000001800307944 */ /* 0x000fea0003c00000 */
.L_x_6:
[----:B------:R-:W-:Y:S05]  /*06e0*/  BSYNC.RECONVERGENT B0 ;  /* 0x0000000000007941 */ /* 0x000fea0003800200 */
.L_x_5:
[----:B------:R-:W0:Y:S01]  /*06f0*/  LDCU UR7, c[0x0][0x398] ;  /* 0x00007300ff0777ac */ /* 0x000e220008000800 */
[----:B------:R-:W1:Y:S01]  /*0700*/  LDC.64 R10, c[0x0][0x380] ;  /* 0x0000e000ff0a7b82 */ /* 0x000e620000000a00 */
[----:B0-----:R-:W-:Y:S01]  /*0710*/  ISETP.LE.AND P0, PT, RZ, UR7, PT ;  /* 0x00000007ff007c0c */ /* 0x001fe2000bf03270 */
[----:B-1----:R-:W-:-:S12]  /*0720*/  IMAD.WIDE R8, R8, 0x8, R10 ;  /* 0x0000000808087825 */ /* 0x002fd800078e020a */
[----:B------:R-:W-:Y:S05]  /*0730*/  @!P0 EXIT ;  /* 0x000000000000894d */ /* 0x000fea0003800000 */
[----:B------:R-:W-:Y:S01]  /*0740*/  FMUL.RZ R2, R4, 0.15915493667125701904 ;  /* 0x3e22f98304027820 */ /* 0x000fe2000040c000 */
[----:B------:R-:W0:Y:S01]  /*0750*/  LDCU UR5, c[0x0][0x3a0] ;  /* 0x00007400ff0577ac */ /* 0x000e220008000800 */
[----:B------:R-:W1:Y:S01]  /*0760*/  LDC.64 R12, c[0x0][0x388] ;  /* 0x0000e200ff0c7b82 */ /* 0x000e620000000a00 */
[----:B------:R2:W5:Y:S01]  /*0770*/  LDG.E.64 R14, desc[UR12][R8.64] ;  /* 0x0000000c080e7981 */ /* 0x000562000c1e1b00 */
[----:B------:R-:W3:Y:S01]  /*0780*/  MUFU.SIN R5, R2 ;  /* 0x0000000200057308 */ /* 0x000ee20000000400 */
[----:B------:R-:W-:Y:S02]  /*0790*/  USHF.L.U32 UR8, UR7, 0x1, URZ ;  /* 0x0000000107087899 */ /* 0x000fe400080006ff */
[----:B------:R-:W-:Y:S02]  /*07a0*/  I2FP.F32.U32 R11, UR7 ;  /* 0x00000007000b7c45 */ /* 0x000fe40008201000 */
[----:B------:R-:W-:-:S04]  /*07b0*/  UISETP.LT.AND UP0, UPT, URZ, UR8, UPT ;  /* 0x00000008ff00728c */ /* 0x000fc8000bf01270 */
[----:B------:R-:W-:Y:S02]  /*07c0*/  USEL UR9, URZ, UR8, !UP0 ;  /* 0x00000008ff097287 */ /* 0x000fe4000c000000 */
[----:B0-----:R-:W-:Y:S01]  /*07d0*/  USHF.L.U32 UR4, UR5, 0x1, URZ ;  /* 0x0000000105047899 */ /* 0x001fe200080006ff */
[----:B---3--:R-:W-:Y:S01]  /*07e0*/  FMUL R0, R5, R0 ;  /* 0x0000000005007220 */ /* 0x008fe20000400000 */
[----:B------:R-:W-:Y:S02]  /*07f0*/  UIADD3 UR5, UPT, UPT, UR5, UR7, URZ ;  /* 0x0000000705057290 */ /* 0x000fe4000fffe0ff */
[----:B------:R-:W-:Y:S02]  /*0800*/  UIADD3 UR6, UPT, UPT, UR4, UR8, URZ ;  /* 0x0000000804067290 */ /* 0x000fe4000fffe0ff */
[----:B------:R-:W-:Y:S01]  /*0810*/  I2FP.F32.S32 R5, UR4 ;  /* 0x0000000400057c45 */ /* 0x000fe20008201400 */
[----:B------:R-:W-:Y:S01]  /*0820*/  UIADD3 UR4, UPT, UPT, UR9, 0x1, URZ ;  /* 0x0000000109047890 */ /* 0x000fe2000fffe0ff */
[----:B------:R-:W-:-:S02]  /*0830*/  FSETP.GE.AND P0, PT, R0, 0.5, PT ;  /* 0x3f0000000000780b */ /* 0x000fc40003f06000 */
[----:B--2---:R-:W-:Y:S01]  /*0840*/  MOV R8, UR5 ;  /* 0x0000000500087c02 */ /* 0x004fe20008000f00 */
[----:B------:R-:W-:Y:S01]  /*0850*/  ULOP3.LUT UR10, UR4, 0x3, URZ, 0xc0, !UPT ;  /* 0x00000003040a7892 */ /* 0x000fe2000f8ec0ff */
[----:B------:R-:W-:Y:S01]  /*0860*/  FSEL R4, R0, 0.49998998641967773438, !P0 ;  /* 0x3efffeb000047808 */ /* 0x000fe20004000000 */
[----:B------:R-:W-:Y:S01]  /*0870*/  ULOP3.LUT UR7, UR4, 0x7ffffffc, URZ, 0xc0, !UPT ;  /* 0x7ffffffc04077892 */ /* 0x000fe2000f8ec0ff */
[----:B------:R-:W-:Y:S01]  /*0880*/  FSETP.GE.AND P0, PT, R6, 0.5, PT ;  /* 0x3f0000000600780b */ /* 0x000fe20003f06000 */
[--C-:B------:R-:W-:Y:S01]  /*0890*/  IMAD R7, R7, UR6, R8.reuse ;  /* 0x0000000607077c24 */ /* 0x100fe2000f8e0208 */
[----:B------:R-:W-:Y:S01]  /*08a0*/  UMOV UR4, URZ ;  /* 0x000000ff00047c82 */ /* 0x000fe20008000000 */
[----:B------:R-:W-:Y:S01]  /*08b0*/  FMUL R0, R4, R5 ;  /* 0x0000000504007220 */ /* 0x000fe20000400000 */
[----:B------:R-:W-:Y:S01]  /*08c0*/  FSEL R6, R6, 0.49998998641967773438, !P0 ;  /* 0x3efffeb006067808 */ /* 0x000fe20004000000 */
[----:B------:R-:W-:-:S04]  /*08d0*/  IMAD R9, R7, UR6, R8 ;  /* 0x0000000607097c24 */ /* 0x000fc8000f8e0208 */
[----:B------:R-:W-:Y:S01]  /*08e0*/  FMUL R2, R6, R5 ;  /* 0x0000000506027220 */ /* 0x000fe20000400000 */
[----:B------:R-:W0:Y:S01]  /*08f0*/  FRND.FLOOR R0, R0 ;  /* 0x0000000000007307 */ /* 0x000e220000205000 */
[----:B-1----:R-:W-:-:S07]  /*0900*/  IMAD.WIDE R12, R9, 0x8, R12 ;  /* 0x00000008090c7825 */ /* 0x002fce00078e020c */
[----:B------:R-:W1:Y:S01]  /*0910*/  FRND.FLOOR R2, R2 ;  /* 0x0000000200027307 */ /* 0x000e620000205000 */
[----:B0-----:R-:W-:Y:S01]  /*0920*/  FADD R7, R0, -R11 ;  /* 0x8000000b00077221 */ /* 0x001fe20000000000 */
[----:B-1----:R-:W-:-:S07]  /*0930*/  FADD R8, -R11, R2 ;  /* 0x000000020b087221 */ /* 0x002fce0000000100 */
.L_x_26:
[----:B------:R-:W-:Y:S01]  /*0940*/  I2FP.F32.U32 R0, UR4 ;  /* 0x0000000400007c45 */ /* 0x000fe20008201000 */
[----:B0-----:R-:W0:Y:S01]  /*0950*/  MUFU.RCP R2, R5 ;  /* 0x0000000500027308 */ /* 0x001e220000001000 */
[----:B------:R-:W-:Y:S01]  /*0960*/  UISETP.NE.AND UP0, UPT, UR4, UR9, UPT ;  /* 0x000000090400728c */ /* 0x000fe2000bf05270 */
[----:B------:R-:W-:Y:S01]  /*0970*/  BSSY.RECONVERGENT B0, `(.L_x_7) ;  /* 0x0000010000007945 */ /* 0x000fe20003800200 */
[----:B------:R-:W-:Y:S01]  /*0980*/  UISETP.GE.AND UP1, UPT, UR8, 0x3, UPT ;  /* 0x000000030800788c */ /* 0x000fe2000bf26270 */
[----:B-1----:R-:W-:Y:S01]  /*0990*/  FADD R9, R7, R0 ;  /* 0x0000000007097221 */ /* 0x002fe20000000000 */
[----:B------:R-:W-:-:S05]  /*09a0*/  UIADD3 UR4, UPT, UPT, UR4, 0x1, URZ ;  /* 0x0000000104047890 */ /* 0x000fca000fffe0ff */
[----:B------:R-:W1:Y:S01]  /*09b0*/  F2I.TRUNC.NTZ R9, R9 ;  /* 0x0000000900097305 */ /* 0x000e62000020f100 */
[----:B0-----:R-:W-:-:S04]  /*09c0*/  FFMA R11, -R5, R2, 1 ;  /* 0x3f800000050b7423 */ /* 0x001fc80000000102 */
[----:B------:R-:W-:Y:S01]  /*09d0*/  FFMA R11, R2, R11, R2 ;  /* 0x0000000b020b7223 */ /* 0x000fe20000000002 */
[----:B-1----:R-:W-:-:S04]  /*09e0*/  I2FP.F32.S32 R0, R9 ;  /* 0x0000000900007245 */ /* 0x002fc80000201400 */
[----:B------:R-:W0:Y:S01]  /*09f0*/  FCHK P0, R0, R5 ;  /* 0x0000000500007302 */ /* 0x000e220000000000 */
[----:B------:R-:W-:-:S04]  /*0a00*/  FFMA R2, R0, R11, RZ ;  /* 0x0000000b00027223 */ /* 0x000fc800000000ff */
[----:B------:R-:W-:-:S04]  /*0a10*/  FFMA R10, -R5, R2, R0 ;  /* 0x00000002050a7223 */ /* 0x000fc80000000100 */
[----:B------:R-:W-:Y:S01]  /*0a20*/  FFMA R11, R11, R10, R2 ;  /* 0x0000000a0b0b7223 */ /* 0x000fe20000000002 */
[----:B0-----:R-:W-:Y:S06]  /*0a30*/  @!P0 BRA `(.L_x_8) ;  /* 0x00000000000c8947 */ /* 0x001fec0003800000 */
[----:B------:R-:W-:-:S07]  /*0a40*/  MOV R2, 0xa60 ;  /* 0x00000a6000027802 */ /* 0x000fce0000000f00 */
[----:B-----5:R-:W-:Y:S05]  /*0a50*/  CALL.REL.NOINC `($__internal_1_$__cuda_sm3x_div_rn_noftz_f32_slowpath) ;  /* 0x0000001400507944 */ /* 0x020fea0003c00000 */
[----:B------:R-:W-:-:S07]  /*0a60*/  MOV R11, R0 ;  /* 0x00000000000b7202 */ /* 0x000fce0000000f00 */
.L_x_8:
[----:B------:R-:W-:Y:S05]  /*0a70*/  BSYNC.RECONVERGENT B0 ;  /* 0x0000000000007941 */ /* 0x000fea0003800200 */
.L_x_7:
[----:B------:R-:W-:Y:S01]  /*0a80*/  FADD R11, -R4, R11 ;  /* 0x0000000b040b7221 */ /* 0x000fe20000000100 */
[----:B------:R-:W-:Y:S01]  /*0a90*/  IMAD R9, R9, UR6, RZ ;  /* 0x0000000609097c24 */ /* 0x000fe2000f8e02ff */
[----:B------:R-:W-:Y:S02]  /*0aa0*/  UMOV UR5, URZ ;  /* 0x000000ff00057c82 */ /* 0x000fe40008000000 */
[----:B------:R-:W-:Y:S01]  /*0ab0*/  FMUL R10, R11, R11 ;  /* 0x0000000b0b0a7220 */ /* 0x000fe20000400000 */
[----:B------:R-:W-:Y:S06]  /*0ac0*/  BRA.U !UP1, `(.L_x_9) ;  /* 0x0000000909207547 */ /* 0x000fec000b800000 */
[----:B------:R-:W-:-:S05]  /*0ad0*/  UMOV UR5, URZ ;  /* 0x000000ff00057c82 */ /* 0x000fca0008000000 */
.L_x_18:
[----:B------:R-:W-:Y:S01]  /*0ae0*/  I2FP.F32.U32 R11, UR5 ;  /* 0x00000005000b7c45 */ /* 0x000fe20008201000 */
[----:B------:R-:W0:Y:S01]  /*0af0*/  MUFU.RCP R0, R5 ;  /* 0x0000000500007308 */ /* 0x000e220000001000 */
[----:B------:R-:W-:Y:S03]  /*0b00*/  BSSY.RECONVERGENT B0, `(.L_x_10) ;  /* 0x000000e000007945 */ /* 0x000fe60003800200 */
[----:B------:R-:W-:-:S04]  /*0b10*/  FADD R11, R8, R11 ;  /* 0x0000000b080b7221 */ /* 0x000fc80000000000 */
        /* <DEDUP_REMOVED lines=9> */
[----:B------:R-:W-:Y:S01]  /*0bb0*/  IMAD.MOV.U32 R0, RZ, RZ, R16 ;  /* 0x000000ffff007224 */ /* 0x000fe200078e0010 */
[----:B------:R-:W-:-:S07]  /*0bc0*/  MOV R2, 0xbe0 ;  /* 0x00000be000027802 */ /* 0x000fce0000000f00 */
[----:B-----5:R-:W-:Y:S05]  /*0bd0*/  CALL.REL.NOINC `($__internal_1_$__cuda_sm3x_div_rn_noftz_f32_slowpath) ;  /* 0x0000001000f07944 */ /* 0x020fea0003c00000 */
.L_x_11:
[----:B------:R-:W-:Y:S05]  /*0be0*/  BSYNC.RECONVERGENT B0 ;  /* 0x0000000000007941 */ /* 0x000fea0003800200 */
.L_x_10:
[----:B------:R-:W-:Y:S01]  /*0bf0*/  FADD R11, -R6, R0 ;  /* 0x00000000060b7221 */ /* 0x000fe20000000100 */
[----:B------:R-:W-:-:S03]  /*0c00*/  IADD3 R17, PT, PT, R9, R18, RZ ;  /* 0x0000001209117210 */ /* 0x000fc60007ffe0ff */
[----:B------:R-:W-:Y:S01]  /*0c10*/  FFMA R0, R11, R11, R10 ;  /* 0x0000000b0b007223 */ /* 0x000fe2000000000a */
[----:B------:R-:W-:Y:S01]  /*0c20*/  UIADD3 UR11, UPT, UPT, UR5, 0x1, URZ ;  /* 0x00000001050b7890 */ /* 0x000fe2000fffe0ff */
[----:B------:R-:W-:-:S04]  /*0c30*/  IMAD.WIDE R16, R17, 0x8, R12 ;  /* 0x0000000811107825 */ /* 0x000fc800078e020c */
[----:B------:R-:W-:-:S04]  /*0c40*/  FMUL R0, R3, R0 ;  /* 0x0000000003007220 */ /* 0x000fc80000400000 */
[----:B------:R-:W-:-:S05]  /*0c50*/  FMUL R0, R0, 1.4426950216293334961 ;  /* 0x3fb8aa3b00007820 */ /* 0x000fca0000400000 */
[----:B------:R-:W-:Y:S02]  /*0c60*/  FSETP.GEU.AND P0, PT, R0, -126, PT ;  /* 0xc2fc00000000780b */ /* 0x000fe40003f0e000 */
[----:B------:R-:W-:-:S05]  /*0c70*/  I2FP.F32.U32 R21, UR11 ;  /* 0x0000000b00157c45 */ /* 0x000fca0008201000 */
[----:B------:R-:W-:-:S06]  /*0c80*/  FADD R18, R8, R21 ;  /* 0x0000001508127221 */ /* 0x000fcc0000000000 */
[----:B------:R-:W-:Y:S01]  /*0c90*/  @!P0 FMUL R0, R0, 0.5 ;  /* 0x3f00000000008820 */ /* 0x000fe20000400000 */
[----:B------:R-:W0:Y:S08]  /*0ca0*/  F2I.TRUNC.NTZ R18, R18 ;  /* 0x0000001200127305 */ /* 0x000e30000020f100 */
[----:B------:R-:W1:Y:S08]  /*0cb0*/  MUFU.EX2 R2, R0 ;  /* 0x0000000000027308 */ /* 0x000e700000000800 */
[----:B------:R-:W2:Y:S01]  /*0cc0*/  MUFU.RCP R0, R5 ;  /* 0x0000000500007308 */ /* 0x000ea20000001000 */
[----:B0-----:R-:W-:Y:S01]  /*0cd0*/  I2FP.F32.S32 R20, R18 ;  /* 0x0000001200147245 */ /* 0x001fe20000201400 */
[----:B-1----:R-:W-:-:S06]  /*0ce0*/  @!P0 FMUL R2, R2, R2 ;  /* 0x0000000202028220 */ /* 0x002fcc0000400000 */
[----:B------:R-:W0:Y:S01]  /*0cf0*/  FCHK P0, R20, R5 ;  /* 0x0000000514007302 */ /* 0x000e220000000000 */
[----:B------:R-:W-:Y:S01]  /*0d00*/  FMUL R2, R2, UR14 ;  /* 0x0000000e02027c20 */ /* 0x000fe20008400000 */
[----:B--2---:R-:W-:-:S03]  /*0d10*/  FFMA R21, -R5, R0, 1 ;  /* 0x3f80000005157423 */ /* 0x004fc60000000100 */
[-C--:B-----5:R-:W-:Y:S01]  /*0d20*/  FMUL R11, R14, R2.reuse ;  /* 0x000000020e0b7220 */ /* 0x0a0fe20000400000 */
[----:B------:R-:W-:Y:S01]  /*0d30*/  FMUL R19, R15, R2 ;  /* 0x000000020f137220 */ /* 0x000fe20000400000 */
[----:B------:R-:W-:-:S03]  /*0d40*/  FFMA R0, R0, R21, R0 ;  /* 0x0000001500007223 */ /* 0x000fc60000000000 */
[----:B------:R1:W-:Y:S01]  /*0d50*/  REDG.E.ADD.F32.FTZ.RN.STRONG.GPU desc[UR12][R16.64], R11 ;  /* 0x0000000b100079a6 */ /* 0x0003e2000c12f30c */
[----:B------:R-:W-:Y:S01]  /*0d60*/  FFMA R2, R0, R20, RZ ;  /* 0x0000001400027223 */ /* 0x000fe200000000ff */
[----:B------:R-:W-:Y:S02]  /*0d70*/  BSSY.RECONVERGENT B0, `(.L_x_12) ;  /* 0x0000008000007945 */ /* 0x000fe40003800200 */
[----:B------:R2:W-:Y:S01]  /*0d80*/  REDG.E.ADD.F32.FTZ.RN.STRONG.GPU desc[UR12][R16.64+0x4], R19 ;  /* 0x00000413100079a6 */ /* 0x0005e2000c12f30c */
[----:B-1----:R-:W-:-:S04]  /*0d90*/  FFMA R11, -R5, R2, R20 ;  /* 0x00000002050b7223 */ /* 0x002fc80000000114 */
[----:B------:R-:W-:Y:S01]  /*0da0*/  FFMA R0, R0, R11, R2 ;  /* 0x0000000b00007223 */ /* 0x000fe20000000002 */
[----:B0-2---:R-:W-:Y:S06]  /*0db0*/  @!P0 BRA `(.L_x_13) ;  /* 0x00000000000c8947 */ /* 0x005fec0003800000 */
[----:B------:R-:W-:Y:S02]  /*0dc0*/  MOV R0, R20 ;  /* 0x0000001400007202 */ /* 0x000fe40000000f00 */
[----:B------:R-:W-:-:S07]  /*0dd0*/  MOV R2, 0xdf0 ;  /* 0x00000df000027802 */ /* 0x000fce0000000f00 */
[----:B------:R-:W-:Y:S05]  /*0de0*/  CALL.REL.NOINC `($__internal_1_$__cuda_sm3x_div_rn_noftz_f32_slowpath) ;  /* 0x00000010006c7944 */ /* 0x000fea0003c00000 */
.L_x_13:
[----:B------:R-:W-:Y:S05]  /*0df0*/  BSYNC.RECONVERGENT B0 ;  /* 0x0000000000007941 */ /* 0x000fea0003800200 */
.L_x_12:
[----:B------:R-:W-:Y:S01]  /*0e00*/  FADD R11, -R6, R0 ;  /* 0x00000000060b7221 */ /* 0x000fe20000000100 */
[----:B------:R-:W-:-:S03]  /*0e10*/  IMAD.IADD R17, R9, 0x1, R18 ;  /* 0x0000000109117824 */ /* 0x000fc600078e0212 */
        /* <DEDUP_REMOVED lines=17> */
[-C--:B------:R-:W-:Y:S01]  /*0f30*/  FMUL R11, R14, R2.reuse ;  /* 0x000000020e0b7220 */ /* 0x080fe20000400000 */
        /* <DEDUP_REMOVED lines=12> */
.L_x_15:
[----:B------:R-:W-:Y:S05]  /*1000*/  BSYNC.RECONVERGENT B0 ;  /* 0x0000000000007941 */ /* 0x000fea0003800200 */
.L_x_14:
        /* <DEDUP_REMOVED lines=29> */
[----:B------:R-:W-:Y:S01]  /*11e0*/  IMAD.MOV.U32 R0, RZ, RZ, R20 ;  /* 0x000000ffff007224 */ /* 0x000fe200078e0014 */
[----:B------:R-:W-:-:S07]  /*11f0*/  MOV R2, 0x1210 ;  /* 0x0000121000027802 */ /* 0x000fce0000000f00 */
[----:B------:R-:W-:Y:S05]  /*1200*/  CALL.REL.NOINC `($__internal_1_$__cuda_sm3x_div_rn_noftz_f32_slowpath) ;  /* 0x0000000c00647944 */ /* 0x000fea0003c00000 */
.L_x_17:
[----:B------:R-:W-:Y:S05]  /*1210*/  BSYNC.RECONVERGENT B0 ;  /* 0x0000000000007941 */ /* 0x000fea0003800200 */
.L_x_16:
[----:B------:R-:W-:Y:S01]  /*1220*/  FADD R11, -R6, R0 ;  /* 0x00000000060b7221 */ /* 0x000fe20000000100 */
[----:B------:R-:W-:-:S03]  /*1230*/  IADD3 R17, PT, PT, R9, R18, RZ ;  /* 0x0000001209117210 */ /* 0x000fc60007ffe0ff */
[----:B------:R-:W-:Y:S02]  /*1240*/  FFMA R0, R11, R11, R10 ;  /* 0x0000000b0b007223 */ /* 0x000fe4000000000a */
[----:B------:R-:W-:-:S04]  /*1250*/  IMAD.WIDE R16, R17, 0x8, R12 ;  /* 0x0000000811107825 */ /* 0x000fc800078e020c */
[----:B------:R-:W-:-:S04]  /*1260*/  FMUL R0, R3, R0 ;  /* 0x0000000003007220 */ /* 0x000fc80000400000 */
[----:B------:R-:W-:-:S05]  /*1270*/  FMUL R0, R0, 1.4426950216293334961 ;  /* 0x3fb8aa3b00007820 */ /* 0x000fca0000400000 */
[----:B------:R-:W-:-:S13]  /*1280*/  FSETP.GEU.AND P0, PT, R0, -126, PT ;  /* 0xc2fc00000000780b */ /* 0x000fda0003f0e000 */
[----:B------:R-:W-:-:S04]  /*1290*/  @!P0 FMUL R0, R0, 0.5 ;  /* 0x3f00000000008820 */ /* 0x000fc80000400000 */
[----:B------:R-:W0:Y:S02]  /*12a0*/  MUFU.EX2 R2, R0 ;  /* 0x0000000000027308 */ /* 0x000e240000000800 */
[----:B0-----:R-:W-:-:S04]  /*12b0*/  @!P0 FMUL R2, R2, R2 ;  /* 0x0000000202028220 */ /* 0x001fc80000400000 */
[----:B------:R-:W-:-:S04]  /*12c0*/  FMUL R2, R2, UR14 ;  /* 0x0000000e02027c20 */ /* 0x000fc80008400000 */
[-C--:B------:R-:W-:Y:S01]  /*12d0*/  FMUL R11, R14, R2.reuse ;  /* 0x000000020e0b7220 */ /* 0x080fe20000400000 */
[----:B------:R-:W-:-:S04]  /*12e0*/  FMUL R19, R15, R2 ;  /* 0x000000020f137220 */ /* 0x000fc80000400000 */
[----:B------:R0:W-:Y:S04]  /*12f0*/  REDG.E.ADD.F32.FTZ.RN.STRONG.GPU desc[UR12][R16.64], R11 ;  /* 0x0000000b100079a6 */ /* 0x0001e8000c12f30c */
[----:B------:R0:W-:Y:S01]  /*1300*/  REDG.E.ADD.F32.FTZ.RN.STRONG.GPU desc[UR12][R16.64+0x4], R19 ;  /* 0x00000413100079a6 */ /* 0x0001e2000c12f30c */
[----:B------:R-:W-:-:S04]  /*1310*/  UIADD3 UR5, UPT, UPT, UR5, 0x4, URZ ;  /* 0x0000000405057890 */ /* 0x000fc8000fffe0ff */
[----:B------:R-:W-:-:S09]  /*1320*/  UISETP.NE.AND UP1, UPT, UR5, UR7, UPT ;  /* 0x000000070500728c */ /* 0x000fd2000bf25270 */
[----:B0-----:R-:W-:Y:S05]  /*1330*/  BRA.U UP1, `(.L_x_18) ;  /* 0xfffffff501e87547 */ /* 0x001fea000b83ffff */
[----:B------:R-:W-:-:S05]  /*1340*/  UMOV UR5, UR7 ;  /* 0x0000000700057c82 */ /* 0x000fca0008000000 */
.L_x_9:
[----:B------:R-:W-:Y:S01]  /*1350*/  I2FP.F32.U32 R11, UR5 ;  /* 0x00000005000b7c45 */ /* 0x000fe20008201000 */
[----:B------:R-:W0:Y:S01]  /*1360*/  MUFU.RCP R0, R5 ;  /* 0x0000000500007308 */ /* 0x000e220000001000 */
[----:B------:R-:W-:Y:S01]  /*1370*/  UISETP.NE.AND UP1, UPT, UR10, 0x1, UPT ;  /* 0x000000010a00788c */ /* 0x000fe2000bf25270 */
[----:B------:R-:W-:Y:S02]  /*1380*/  BSSY.RECONVERGENT B0, `(.L_x_19) ;  /* 0x000000e000007945 */ /* 0x000fe40003800200 */
        /* <DEDUP_REMOVED lines=10> */
[----:B------:R-:W-:Y:S02]  /*1430*/  MOV R0, R16 ;  /* 0x0000001000007202 */ /* 0x000fe40000000f00 */
[----:B------:R-:W-:-:S07]  /*1440*/  MOV R2, 0x1460 ;  /* 0x0000146000027802 */ /* 0x000fce0000000f00 */
[----:B-----5:R-:W-:Y:S05]  /*1450*/  CALL.REL.NOINC `($__internal_1_$__cuda_sm3x_div_rn_noftz_f32_slowpath) ;  /* 0x0000000800d07944 */ /* 0x020fea0003c00000 */
.L_x_20:
[----:B------:R-:W-:Y:S05]  /*1460*/  BSYNC.RECONVERGENT B0 ;  /* 0x0000000000007941 */ /* 0x000fea0003800200 */
.L_x_19:
[----:B------:R-:W-:Y:S01]  /*1470*/  FADD R11, -R6, R0 ;  /* 0x00000000060b7221 */ /* 0x000fe20000000100 */
[----:B------:R-:W-:-:S03]  /*1480*/  IMAD.IADD R17, R9, 0x1, R18 ;  /* 0x0000000109117824 */ /* 0x000fc600078e0212 */
[----:B------:R-:W-:Y:S01]  /*1490*/  FFMA R0, R11, R11, R10 ;  /* 0x0000000b0b007223 */ /* 0x000fe2000000000a */
        /* <DEDUP_REMOVED lines=8> */
[-C--:B-----5:R-:W-:Y:S01]  /*1520*/  FMUL R11, R14, R2.reuse ;  /* 0x000000020e0b7220 */ /* 0x0a0fe20000400000 */
[----:B------:R-:W-:-:S04]  /*1530*/  FMUL R19, R15, R2 ;  /* 0x000000020f137220 */ /* 0x000fc80000400000 */
[----:B------:R0:W-:Y:S04]  /*1540*/  REDG.E.ADD.F32.FTZ.RN.STRONG.GPU desc[UR12][R16.64], R11 ;  /* 0x0000000b100079a6 */ /* 0x0001e8000c12f30c */
[----:B------:R0:W-:Y:S01]  /*1550*/  REDG.E.ADD.F32.FTZ.RN.STRONG.GPU desc[UR12][R16.64+0x4], R19 ;  /* 0x00000413100079a6 */ /* 0x0001e2000c12f30c */
[----:B------:R-:W-:Y:S05]  /*1560*/  BRA.U !UP1, `(.L_x_21) ;  /* 0x0000000509087547 */ /* 0x000fea000b800000 */
[----:B------:R-:W-:Y:S01]  /*1570*/  UIADD3 UR11, UPT, UPT, UR5, 0x1, URZ ;  /* 0x00000001050b7890 */ /* 0x000fe2000fffe0ff */
[----:B------:R-:W1:Y:S01]  /*1580*/  MUFU.RCP R0, R5 ;  /* 0x0000000500007308 */ /* 0x000e620000001000 */
[----:B------:R-:W-:Y:S04]  /*1590*/  BSSY.RECONVERGENT B0, `(.L_x_22) ;  /* 0x000000f000007945 */ /* 0x000fe80003800200 */
[----:B0-----:R-:W-:-:S05]  /*15a0*/  I2FP.F32.U32 R11, UR11 ;  /* 0x0000000b000b7c45 */ /* 0x001fca0008201000 */
[----:B------:R-:W-:-:S04]  /*15b0*/  FADD R11, R8, R11 ;  /* 0x0000000b080b7221 */ /* 0x000fc80000000000 */
[----:B------:R-:W0:Y:S01]  /*15c0*/  F2I.TRUNC.NTZ R18, R11 ;  /* 0x0000000b00127305 */ /* 0x000e22000020f100 */
[----:B-1----:R-:W-:-:S04]  /*15d0*/  FFMA R17, -R5, R0, 1 ;  /* 0x3f80000005117423 */ /* 0x002fc80000000100 */
[----:B------:R-:W-:Y:S01]  /*15e0*/  FFMA R0, R0, R17, R0 ;  /* 0x0000001100007223 */ /* 0x000fe20000000000 */
[----:B0-----:R-:W-:-:S04]  /*15f0*/  I2FP.F32.S32 R16, R18 ;  /* 0x0000001200107245 */ /* 0x001fc80000201400 */
[----:B------:R-:W0:Y:S01]  /*1600*/  FCHK P0, R16, R5 ;  /* 0x0000000510007302 */ /* 0x000e220000000000 */
[----:B------:R-:W-:-:S04]  /*1610*/  FFMA R2, R0, R16, RZ ;  /* 0x0000001000027223 */ /* 0x000fc800000000ff */
[----:B------:R-:W-:-:S04]  /*1620*/  FFMA R17, -R5, R2, R16 ;  /* 0x0000000205117223 */ /* 0x000fc80000000110 */
[----:B------:R-:W-:Y:S01]  /*1630*/  FFMA R0, R0, R17, R2 ;  /* 0x0000001100007223 */ /* 0x000fe20000000002 */
[----:B0-----:R-:W-:Y:S06]  /*1640*/  @!P0 BRA `(.L_x_23) ;  /* 0x00000000000c8947 */ /* 0x001fec0003800000 */
[----:B------:R-:W-:Y:S02]  /*1650*/  MOV R0, R16 ;  /* 0x0000001000007202 */ /* 0x000fe40000000f00 */
[----:B------:R-:W-:-:S07]  /*1660*/  MOV R2, 0x1680 ;  /* 0x0000168000027802 */ /* 0x000fce0000000f00 */
[----:B------:R-:W-:Y:S05]  /*1670*/  CALL.REL.NOINC `($__internal_1_$__cuda_sm3x_div_rn_noftz_f32_slowpath) ;  /* 0x0000000800487944 */ /* 0x000fea0003c00000 */
.L_x_23:
[----:B------:R-:W-:Y:S05]  /*1680*/  BSYNC.RECONVERGENT B0 ;  /* 0x0000000000007941 */ /* 0x000fea0003800200 */
.L_x_22:
        /* <DEDUP_REMOVED lines=32> */
.L_x_25:
[----:B------:R-:W-:Y:S05]  /*1890*/  BSYNC.RECONVERGENT B0 ;  /* 0x0000000000007941 */ /* 0x000fea0003800200 */
.L_x_24:
[----:B------:R-:W-:-:S04]  /*18a0*/  FADD R11, -R6, R0 ;  /* 0x00000000060b7221 */ /* 0x000fc80000000100 */
[----:B------:R-:W-:Y:S01]  /*18b0*/  FFMA R10, R11, R11, R10 ;  /* 0x0000000b0b0a7223 */ /* 0x000fe2000000000a */
[----:B------:R-:W-:-:S03]  /*18c0*/  IADD3 R11, PT, PT, R9, R18, RZ ;  /* 0x00000012090b7210 */ /* 0x000fc60007ffe0ff */
[----:B------:R-:W-:-:S04]  /*18d0*/  FMUL R10, R3, R10 ;  /* 0x0000000a030a7220 */ /* 0x000fc80000400000 */
[----:B------:R-:W-:Y:S01]  /*18e0*/  FMUL R0, R10, 1.4426950216293334961 ;  /* 0x3fb8aa3b0a007820 */ /* 0x000fe20000400000 */
[----:B------:R-:W-:-:S04]  /*18f0*/  IMAD.WIDE R10, R11, 0x8, R12 ;  /* 0x000000080b0a7825 */ /* 0x000fc800078e020c */
        /* <DEDUP_REMOVED lines=8> */
[----:B------:R1:W-:Y:S02]  /*1980*/  REDG.E.ADD.F32.FTZ.RN.STRONG.GPU desc[UR12][R10.64+0x4], R17 ;  /* 0x000004110a0079a6 */ /* 0x0003e4000c12f30c */
.L_x_21:
[----:B------:R-:W-:Y:S05]  /*1990*/  BRA.U UP0, `(.L_x_26) ;  /* 0xffffffed00e87547 */ /* 0x000fea000b83ffff */
[----:B------:R-:W-:Y:S05]  /*19a0*/  EXIT ;  /* 0x000000000000794d */ /* 0x000fea0003800000 */
        .weak           $__internal_0_$__cuda_sm20_div_rn_f64_full
        .type           $__internal_0_$__cuda_sm20_div_rn_f64_full,@function
        .size           $__internal_0_$__cuda_sm20_div_rn_f64_full,($__internal_1_$__cuda_sm3x_div_rn_noftz_f32_slowpath - $__internal_0_$__cuda_sm20_div_rn_f64_full)
$__internal_0_$__cuda_sm20_div_rn_f64_full:
[C---:B------:R-:W-:Y:S01]  /*19b0*/  FSETP.GEU.AND P0, PT, |R11|.reuse, 1.469367938527859385e-39, PT ;  /* 0x001000000b00780b */ /* 0x040fe20003f0e200 */
[----:B------:R-:W-:Y:S01]  /*19c0*/  IMAD.MOV.U32 R18, RZ, RZ, 0x1 ;  /* 0x00000001ff127424 */ /* 0x000fe200078e00ff */
[C---:B------:R-:W-:Y:S01]  /*19d0*/  LOP3.LUT R14, R11.reuse, 0x800fffff, RZ, 0xc0, !PT ;  /* 0x800fffff0b0e7812 */ /* 0x040fe200078ec0ff */
[----:B------:R-:W-:Y:S01]  /*19e0*/  IMAD.MOV.U32 R9, RZ, RZ, 0x1ca00000 ;  /* 0x1ca00000ff097424 */ /* 0x000fe200078e00ff */
[----:B------:R-:W-:Y:S02]  /*19f0*/  LOP3.LUT R22, R11, 0x7ff00000, RZ, 0xc0, !PT ;  /* 0x7ff000000b167812 */ /* 0x000fe400078ec0ff */
[----:B------:R-:W-:Y:S02]  /*1a00*/  LOP3.LUT R15, R14, 0x3ff00000, RZ, 0xfc, !PT ;  /* 0x3ff000000e0f7812 */ /* 0x000fe400078efcff */
[----:B------:R-:W-:-:S05]  /*1a10*/  MOV R14, R10 ;  /* 0x0000000a000e7202 */ /* 0x000fca0000000f00 */
[----:B------:R-:W-:-:S06]  /*1a20*/  @!P0 DMUL R14, R10, 8.98846567431157953865e+307 ;  /* 0x7fe000000a0e8828 */ /* 0x000fcc0000000000 */
[----:B------:R-:W0:Y:S02]  /*1a30*/  MUFU.RCP64H R19, R15 ;  /* 0x0000000f00137308 */ /* 0x000e240000001800 */
[----:B0-----:R-:W-:-:S08]  /*1a40*/  DFMA R2, R18, -R14, 1 ;  /* 0x3ff000001202742b */ /* 0x001fd0000000080e */
[----:B------:R-:W-:-:S08]  /*1a50*/  DFMA R2, R2, R2, R2 ;  /* 0x000000020202722b */ /* 0x000fd00000000002 */
[----:B------:R-:W-:Y:S01]  /*1a60*/  DFMA R18, R18, R2, R18 ;  /* 0x000000021212722b */ /* 0x000fe20000000012 */
[----:B------:R-:W-:Y:S02]  /*1a70*/  MOV R3, R16 ;  /* 0x0000001000037202 */ /* 0x000fe40000000f00 */
[----:B------:R-:W-:Y:S02]  /*1a80*/  MOV R2, R5 ;  /* 0x0000000500027202 */ /* 0x000fe40000000f00 */
[----:B------:R-:W-:-:S03]  /*1a90*/  LOP3.LUT R5, R3, 0x7ff00000, RZ, 0xc0, !PT ;  /* 0x7ff0000003057812 */ /* 0x000fc600078ec0ff */
[C---:B------:R-:W-:Y:S01]  /*1aa0*/  DFMA R20, R18.reuse, -R14, 1 ;  /* 0x3ff000001214742b */ /* 0x040fe2000000080e */
[----:B------:R-:W-:Y:S02]  /*1ab0*/  MOV R16, R2 ;  /* 0x0000000200107202 */ /* 0x000fe40000000f00 */
[----:B------:R-:W-:Y:S02]  /*1ac0*/  ISETP.GE.U32.AND P1, PT, R5, R22, PT ;  /* 0x000000160500720c */ /* 0x000fe40003f26070 */
[----:B------:R-:W-:Y:S02]  /*1ad0*/  MOV R24, R5 ;  /* 0x0000000500187202 */ /* 0x000fe40000000f00 */
[----:B------:R-:W-:Y:S01]  /*1ae0*/  SEL R17, R9, 0x63400000, !P1 ;  /* 0x6340000009117807 */ /* 0x000fe20004800000 */
[----:B------:R-:W-:Y:S01]  /*1af0*/  DFMA R18, R18, R20, R18 ;  /* 0x000000141212722b */ /* 0x000fe20000000012 */
[----:B------:R-:W-:Y:S02]  /*1b00*/  FSETP.GEU.AND P1, PT, |R3|, 1.469367938527859385e-39, PT ;  /* 0x001000000300780b */ /* 0x000fe40003f2e200 */
[----:B------:R-:W-:-:S11]  /*1b10*/  LOP3.LUT R17, R17, 0x800fffff, R3, 0xf8, !PT ;  /* 0x800fffff11117812 */ /* 0x000fd600078ef803 */
[----:B------:R-:W-:Y:S05]  /*1b20*/  @P1 BRA `(.L_x_27) ;  /* 0x0000000000201947 */ /* 0x000fea0003800000 */
[----:B------:R-:W-:-:S04]  /*1b30*/  LOP3.LUT R20, R11, 0x7ff00000, RZ, 0xc0, !PT ;  /* 0x7ff000000b147812 */ /* 0x000fc800078ec0ff */
[----:B------:R-:W-:Y:S01]  /*1b40*/  ISETP.GE.U32.AND P1, PT, R5, R20, PT ;  /* 0x000000140500720c */ /* 0x000fe20003f26070 */
[----:B------:R-:W-:-:S03]  /*1b50*/  IMAD.MOV.U32 R20, RZ, RZ, RZ ;  /* 0x000000ffff147224 */ /* 0x000fc600078e00ff */
[----:B------:R-:W-:-:S04]  /*1b60*/  SEL R21, R9, 0x63400000, !P1 ;  /* 0x6340000009157807 */ /* 0x000fc80004800000 */
[----:B------:R-:W-:-:S04]  /*1b70*/  LOP3.LUT R21, R21, 0x80000000, R3, 0xf8, !PT ;  /* 0x8000000015157812 */ /* 0x000fc800078ef803 */
[----:B------:R-:W-:-:S06]  /*1b80*/  LOP3.LUT R21, R21, 0x100000, RZ, 0xfc, !PT ;  /* 0x0010000015157812 */ /* 0x000fcc00078efcff */
[----:B------:R-:W-:-:S10]  /*1b90*/  DFMA R16, R16, 2, -R20 ;  /* 0x400000001010782b */ /* 0x000fd40000000814 */
[----:B------:R-:W-:-:S07]  /*1ba0*/  LOP3.LUT R24, R17, 0x7ff00000, RZ, 0xc0, !PT ;  /* 0x7ff0000011187812 */ /* 0x000fce00078ec0ff */
.L_x_27:
[----:B------:R-:W-:Y:S01]  /*1bb0*/  MOV R25, R22 ;  /* 0x0000001600197202 */ /* 0x000fe20000000f00 */
[----:B------:R-:W-:Y:S01]  /*1bc0*/  DMUL R20, R18, R16 ;  /* 0x0000001012147228 */ /* 0x000fe20000000000 */
[----:B------:R-:W-:Y:S02]  /*1bd0*/  IADD3 R26, PT, PT, R24, -0x1, RZ ;  /* 0xffffffff181a7810 */ /* 0x000fe40007ffe0ff */
[----:B------:R-:W-:Y:S02]  /*1be0*/  @!P0 LOP3.LUT R25, R15, 0x7ff00000, RZ, 0xc0, !PT ;  /* 0x7ff000000f198812 */ /* 0x000fe400078ec0ff */
[----:B------:R-:W-:-:S03]  /*1bf0*/  ISETP.GT.U32.AND P0, PT, R26, 0x7feffffe, PT ;  /* 0x7feffffe1a00780c */ /* 0x000fc60003f04070 */
[----:B------:R-:W-:Y:S01]  /*1c00*/  VIADD R26, R25, 0xffffffff ;  /* 0xffffffff191a7836 */ /* 0x000fe20000000000 */
[----:B------:R-:W-:-:S04]  /*1c10*/  DFMA R22, R20, -R14, R16 ;  /* 0x8000000e1416722b */ /* 0x000fc80000000010 */
[----:B------:R-:W-:-:S04]  /*1c20*/  ISETP.GT.U32.OR P0, PT, R26, 0x7feffffe, P0 ;  /* 0x7feffffe1a00780c */ /* 0x000fc80000704470 */
[----:B------:R-:W-:-:S09]  /*1c30*/  DFMA R22, R18, R22, R20 ;  /* 0x000000161216722b */ /* 0x000fd20000000014 */
[----:B------:R-:W-:Y:S05]  /*1c40*/  @P0 BRA `(.L_x_28) ;  /* 0x00000000006c0947 */ /* 0x000fea0003800000 */
[----:B------:R-:W-:Y:S01]  /*1c50*/  LOP3.LUT R18, R11, 0x7ff00000, RZ, 0xc0, !PT ;  /* 0x7ff000000b127812 */ /* 0x000fe200078ec0ff */
[----:B------:R-:W-:-:S03]  /*1c60*/  IMAD.MOV.U32 R20, RZ, RZ, RZ ;  /* 0x000000ffff147224 */ /* 0x000fc600078e00ff */
[CC--:B------:R-:W-:Y:S02]  /*1c70*/  VIADDMNMX R2, R5.reuse, -R18.reuse, 0xb9600000, !PT ;  /* 0xb960000005027446 */ /* 0x0c0fe40007800912 */
[----:B------:R-:W-:Y:S02]  /*1c80*/  ISETP.GE.U32.AND P0, PT, R5, R18, PT ;  /* 0x000000120500720c */ /* 0x000fe40003f06070 */
[----:B------:R-:W-:Y:S02]  /*1c90*/  VIMNMX R2, PT, PT, R2, 0x46a00000, PT ;  /* 0x46a0000002027848 */ /* 0x000fe40003fe0100 */
[----:B------:R-:W-:-:S04]  /*1ca0*/  SEL R9, R9, 0x63400000, !P0 ;  /* 0x6340000009097807 */ /* 0x000fc80004000000 */
[----:B------:R-:W-:-:S04]  /*1cb0*/  IADD3 R2, PT, PT, -R9, R2, RZ ;  /* 0x0000000209027210 */ /* 0x000fc80007ffe1ff */
[----:B------:R-:W-:-:S06]  /*1cc0*/  IADD3 R21, PT, PT, R2, 0x7fe00000, RZ ;  /* 0x7fe0000002157810 */ /* 0x000fcc0007ffe0ff */
[----:B------:R-:W-:-:S10]  /*1cd0*/  DMUL R18, R22, R20 ;  /* 0x0000001416127228 */ /* 0x000fd40000000000 */
[----:B------:R-:W-:-:S13]  /*1ce0*/  FSETP.GTU.AND P0, PT, |R19|, 1.469367938527859385e-39, PT ;  /* 0x001000001300780b */ /* 0x000fda0003f0c200 */
[----:B------:R-:W-:Y:S05]  /*1cf0*/  @P0 BRA `(.L_x_29) ;  /* 0x0000000000940947 */ /* 0x000fea0003800000 */
[----:B------:R-:W-:Y:S01]  /*1d00*/  DFMA R14, R22, -R14, R16 ;  /* 0x8000000e160e722b */ /* 0x000fe20000000010 */
[----:B------:R-:W-:-:S09]  /*1d10*/  MOV R20, RZ ;  /* 0x000000ff00147202 */ /* 0x000fd20000000f00 */
[C---:B------:R-:W-:Y:S02]  /*1d20*/  FSETP.NEU.AND P0, PT, R15.reuse, RZ, PT ;  /* 0x000000ff0f00720b */ /* 0x040fe40003f0d000 */
[----:B------:R-:W-:-:S04]  /*1d30*/  LOP3.LUT R3, R15, 0x80000000, R11, 0x48, !PT ;  /* 0x800000000f037812 */ /* 0x000fc800078e480b */
[----:B------:R-:W-:-:S07]  /*1d40*/  LOP3.LUT R21, R3, R21, RZ, 0xfc, !PT ;  /* 0x0000001503157212 */ /* 0x000fce00078efcff */
[----:B------:R-:W-:Y:S05]  /*1d50*/  @!P0 BRA `(.L_x_29) ;  /* 0x00000000007c8947 */ /* 0x000fea0003800000 */
[C---:B------:R-:W-:Y:S01]  /*1d60*/  IADD3 R11, PT, PT, -R2.reuse, RZ, RZ ;  /* 0x000000ff020b7210 */ /* 0x040fe20007ffe1ff */
[----:B------:R-:W-:Y:S01]  /*1d70*/  IMAD.MOV.U32 R10, RZ, RZ, RZ ;  /* 0x000000ffff0a7224 */ /* 0x000fe200078e00ff */
[----:B------:R-:W-:Y:S01]  /*1d80*/  DMUL.RP R20, R22, R20 ;  /* 0x0000001416147228 */ /* 0x000fe20000008000 */
[----:B------:R-:W-:-:S04]  /*1d90*/  IADD3 R5, PT, PT, -R2, -0x43300000, RZ ;  /* 0xbcd0000002057810 */ /* 0x000fc80007ffe1ff */
[----:B------:R-:W-:-:S05]  /*1da0*/  DFMA R10, R18, -R10, R22 ;  /* 0x8000000a120a722b */ /* 0x000fca0000000016 */
[----:B------:R-:W-:-:S05]  /*1db0*/  LOP3.LUT R3, R21, R3, RZ, 0x3c, !PT ;  /* 0x0000000315037212 */ /* 0x000fca00078e3cff */
[----:B------:R-:W-:-:S04]  /*1dc0*/  FSETP.NEU.AND P0, PT, |R11|, R5, PT ;  /* 0x000000050b00720b */ /* 0x000fc80003f0d200 */
[----:B------:R-:W-:Y:S02]  /*1dd0*/  FSEL R18, R20, R18, !P0 ;  /* 0x0000001214127208 */ /* 0x000fe40004000000 */
[----:B------:R-:W-:Y:S01]  /*1de0*/  FSEL R19, R3, R19, !P0 ;  /* 0x0000001303137208 */ /* 0x000fe20004000000 */
[----:B------:R-:W-:Y:S06]  /*1df0*/  BRA `(.L_x_29) ;  /* 0x0000000000547947 */ /* 0x000fec0003800000 */
.L_x_28:
[----:B------:R-:W-:-:S14]  /*1e00*/  DSETP.NAN.AND P0, PT, R2, R2, PT ;  /* 0x000000020200722a */ /* 0x000fdc0003f08000 */
[----:B------:R-:W-:Y:S05]  /*1e10*/  @P0 BRA `(.L_x_30) ;  /* 0x0000000000440947 */ /* 0x000fea0003800000 */
[----:B------:R-:W-:-:S14]  /*1e20*/  DSETP.NAN.AND P0, PT, R10, R10, PT ;  /* 0x0000000a0a00722a */ /* 0x000fdc0003f08000 */
[----:B------:R-:W-:Y:S05]  /*1e30*/  @P0 BRA `(.L_x_31) ;  /* 0x0000000000300947 */ /* 0x000fea0003800000 */
[----:B------:R-:W-:Y:S02]  /*1e40*/  ISETP.NE.AND P0, PT, R24, R25, PT ;  /* 0x000000191800720c */ /* 0x000fe40003f05270 */
[----:B------:R-:W-:Y:S02]  /*1e50*/  MOV R18, 0x0 ;  /* 0x0000000000127802 */ /* 0x000fe40000000f00 */
[----:B------:R-:W-:-:S09]  /*1e60*/  MOV R19, 0xfff80000 ;  /* 0xfff8000000137802 */ /* 0x000fd20000000f00 */
[----:B------:R-:W-:Y:S05]  /*1e70*/  @!P0 BRA `(.L_x_29) ;  /* 0x0000000000348947 */ /* 0x000fea0003800000 */
[----:B------:R-:W-:Y:S02]  /*1e80*/  ISETP.NE.AND P0, PT, R24, 0x7ff00000, PT ;  /* 0x7ff000001800780c */ /* 0x000fe40003f05270 */
[----:B------:R-:W-:Y:S02]  /*1e90*/  LOP3.LUT R19, R3, 0x80000000, R11, 0x48, !PT ;  /* 0x8000000003137812 */ /* 0x000fe400078e480b */
[----:B------:R-:W-:-:S13]  /*1ea0*/  ISETP.EQ.OR P0, PT, R25, RZ, !P0 ;  /* 0x000000ff1900720c */ /* 0x000fda0004702670 */
[----:B------:R-:W-:Y:S01]  /*1eb0*/  @P0 LOP3.LUT R2, R19, 0x7ff00000, RZ, 0xfc, !PT ;  /* 0x7ff0000013020812 */ /* 0x000fe200078efcff */
[----:B------:R-:W-:Y:S01]  /*1ec0*/  @!P0 IMAD.MOV.U32 R18, RZ, RZ, RZ ;  /* 0x000000ffff128224 */ /* 0x000fe200078e00ff */
[----:B------:R-:W-:Y:S02]  /*1ed0*/  @P0 MOV R18, RZ ;  /* 0x000000ff00120202 */ /* 0x000fe40000000f00 */
[----:B------:R-:W-:Y:S01]  /*1ee0*/  @P0 MOV R19, R2 ;  /* 0x0000000200130202 */ /* 0x000fe20000000f00 */
[----:B------:R-:W-:Y:S06]  /*1ef0*/  BRA `(.L_x_29) ;  /* 0x0000000000147947 */ /* 0x000fec0003800000 */
.L_x_31:
[----:B------:R-:W-:Y:S01]  /*1f00*/  LOP3.LUT R19, R11, 0x80000, RZ, 0xfc, !PT ;  /* 0x000800000b137812 */ /* 0x000fe200078efcff */
[----:B------:R-:W-:Y:S01]  /*1f10*/  IMAD.MOV.U32 R18, RZ, RZ, R10 ;  /* 0x000000ffff127224 */ /* 0x000fe200078e000a */
[----:B------:R-:W-:Y:S06]  /*1f20*/  BRA `(.L_x_29) ;  /* 0x0000000000087947 */ /* 0x000fec0003800000 */
.L_x_30:
[----:B------:R-:W-:Y:S02]  /*1f30*/  LOP3.LUT R19, R3, 0x80000, RZ, 0xfc, !PT ;  /* 0x0008000003137812 */ /* 0x000fe400078efcff */
[----:B------:R-:W-:-:S07]  /*1f40*/  MOV R18, R2 ;  /* 0x0000000200127202 */ /* 0x000fce0000000f00 */
.L_x_29:
[----:B------:R-:W-:Y:S01]  /*1f50*/  MOV R2, R0 ;  /* 0x0000000000027202 */ /* 0x000fe20000000f00 */
[----:B------:R-:W-:Y:S01]  /*1f60*/  IMAD.MOV.U32 R11, RZ, RZ, R19 ;  /* 0x000000ffff0b7224 */ /* 0x000fe200078e0013 */
[----:B------:R-:W-:Y:S02]  /*1f70*/  MOV R3, 0x0 ;  /* 0x0000000000037802 */ /* 0x000fe40000000f00 */
[----:B------:R-:W-:Y:S02]  /*1f80*/  MOV R10, R18 ;  /* 0x00000012000a7202 */ /* 0x000fe40000000f00 */
[----:B------:R-:W-:Y:S05]  /*1f90*/  RET.REL.NODEC R2 `(gather_kernel) ;  /* 0xffffffe002187950 */ /* 0x000fea0003c3ffff */
        .weak           $__internal_1_$__cuda_sm3x_div_rn_noftz_f32_slowpath
        .type           $__internal_1_$__cuda_sm3x_div_rn_noftz_f32_slowpath,@function
        .size           $__internal_1_$__cuda_sm3x_div_rn_noftz_f32_slowpath,(.L_x_45 - $__internal_1_$__cuda_sm3x_div_rn_noftz_f32_slowpath)
$__internal_1_$__cuda_sm3x_div_rn_noftz_f32_slowpath:
[----:B------:R-:W-:Y:S01]  /*1fa0*/  SHF.R.U32.HI R11, RZ, 0x17, R5 ;  /* 0x00000017ff0b7819 */ /* 0x000fe20000011605 */
[----:B------:R-:W-:Y:S01]  /*1fb0*/  BSSY.RECONVERGENT B1, `(.L_x_32) ;  /* 0x0000063000017945 */ /* 0x000fe20003800200 */
[----:B------:R-:W-:Y:S02]  /*1fc0*/  SHF.R.U32.HI R17, RZ, 0x17, R0 ;  /* 0x00000017ff117819 */ /* 0x000fe40000011600 */
[----:B------:R-:W-:Y:S02]  /*1fd0*/  LOP3.LUT R11, R11, 0xff, RZ, 0xc0, !PT ;  /* 0x000000ff0b0b7812 */ /* 0x000fe400078ec0ff */
[----:B------:R-:W-:Y:S02]  /*1fe0*/  LOP3.LUT R17, R17, 0xff, RZ, 0xc0, !PT ;  /* 0x000000ff11117812 */ /* 0x000fe400078ec0ff */
[----:B------:R-:W-:Y:S01]  /*1ff0*/  MOV R21, R5 ;  /* 0x0000000500157202 */ /* 0x000fe20000000f00 */
[----:B------:R-:W-:Y:S01]  /*2000*/  VIADD R19, R11, 0xffffffff ;  /* 0xffffffff0b137836 */ /* 0x000fe20000000000 */
[----:B------:R-:W-:-:S04]  /*2010*/  IADD3 R20, PT, PT, R17, -0x1, RZ ;  /* 0xffffffff11147810 */ /* 0x000fc80007ffe0ff */
[----:B------:R-:W-:-:S04]  /*2020*/  ISETP.GT.U32.AND P0, PT, R19, 0xfd, PT ;  /* 0x000000fd1300780c */ /* 0x000fc80003f04070 */
[----:B------:R-:W-:-:S13]  /*2030*/  ISETP.GT.U32.OR P0, PT, R20, 0xfd, P0 ;  /* 0x000000fd1400780c */ /* 0x000fda0000704470 */
[----:B------:R-:W-:Y:S01]  /*2040*/  @!P0 IMAD.MOV.U32 R16, RZ, RZ, RZ ;  /* 0x000000ffff108224 */ /* 0x000fe200078e00ff */
[----:B------:R-:W-:Y:S06]  /*2050*/  @!P0 BRA `(.L_x_33) ;  /* 0x00000000005c8947 */ /* 0x000fec0003800000 */
[----:B------:R-:W-:Y:S02]  /*2060*/  FSETP.GTU.FTZ.AND P0, PT, |R0|, +INF , PT ;  /* 0x7f8000000000780b */ /* 0x000fe40003f1c200 */
[----:B------:R-:W-:-:S04]  /*2070*/  FSETP.GTU.FTZ.AND P1, PT, |R5|, +INF , PT ;  /* 0x7f8000000500780b */ /* 0x000fc80003f3c200 */
[----:B------:R-:W-:-:S13]  /*2080*/  PLOP3.LUT P0, PT, P0, P1, PT, 0xf8, 0x8f ;  /* 0x00000000008f781c */ /* 0x000fda0000703f70 */
[----:B------:R-:W-:Y:S05]  /*2090*/  @P0 BRA `(.L_x_34) ;  /* 0x00000004004c0947 */ /* 0x000fea0003800000 */
[----:B------:R-:W-:-:S13]  /*20a0*/  LOP3.LUT P0, RZ, R21, 0x7fffffff, R0, 0xc8, !PT ;  /* 0x7fffffff15ff7812 */ /* 0x000fda000780c800 */
[----:B------:R-:W-:Y:S05]  /*20b0*/  @!P0 BRA `(.L_x_35) ;  /* 0x00000004003c8947 */ /* 0x000fea0003800000 */
[C---:B------:R-:W-:Y:S02]  /*20c0*/  FSETP.NEU.FTZ.AND P2, PT, |R0|.reuse, +INF , PT ;  /* 0x7f8000000000780b */ /* 0x040fe40003f5d200 */
[----:B------:R-:W-:Y:S02]  /*20d0*/  FSETP.NEU.FTZ.AND P1, PT, |R5|, +INF , PT ;  /* 0x7f8000000500780b */ /* 0x000fe40003f3d200 */
[----:B------:R-:W-:-:S11]  /*20e0*/  FSETP.NEU.FTZ.AND P0, PT, |R0|, +INF , PT ;  /* 0x7f8000000000780b */ /* 0x000fd60003f1d200 */
[----:B------:R-:W-:Y:S05]  /*20f0*/  @!P1 BRA !P2, `(.L_x_35) ;  /* 0x00000004002c9947 */ /* 0x000fea0005000000 */
[----:B------:R-:W-:-:S04]  /*2100*/  LOP3.LUT P2, RZ, R0, 0x7fffffff, RZ, 0xc0, !PT ;  /* 0x7fffffff00ff7812 */ /* 0x000fc8000784c0ff */
[----:B------:R-:W-:-:S13]  /*2110*/  PLOP3.LUT P1, PT, P1, P2, PT, 0x2f, 0xf2 ;  /* 0x0000000000f2781c */ /* 0x000fda0000f24577 */
[----:B------:R-:W-:Y:S05]  /*2120*/  @P1 BRA `(.L_x_36) ;  /* 0x0000000400181947 */ /* 0x000fea0003800000 */
[----:B------:R-:W-:-:S04]  /*2130*/  LOP3.LUT P1, RZ, R21, 0x7fffffff, RZ, 0xc0, !PT ;  /* 0x7fffffff15ff7812 */ /* 0x000fc8000782c0ff */
[----:B------:R-:W-:-:S13]  /*2140*/  PLOP3.LUT P0, PT, P0, P1, PT, 0x2f, 0xf2 ;  /* 0x0000000000f2781c */ /* 0x000fda0000702577 */
[----:B------:R-:W-:Y:S05]  /*2150*/  @P0 BRA `(.L_x_37) ;  /* 0x0000000400000947 */ /* 0x000fea0003800000 */
[----:B------:R-:W-:Y:S02]  /*2160*/  ISETP.GE.AND P0, PT, R20, RZ, PT ;  /* 0x000000ff1400720c */ /* 0x000fe40003f06270 */
[----:B------:R-:W-:-:S11]  /*2170*/  ISETP.GE.AND P1, PT, R19, RZ, PT ;  /* 0x000000ff1300720c */ /* 0x000fd60003f26270 */
[----:B------:R-:W-:Y:S01]  /*2180*/  @P0 MOV R16, RZ ;  /* 0x000000ff00100202 */ /* 0x000fe20000000f00 */
[----:B------:R-:W-:Y:S01]  /*2190*/  @!P0 FFMA R0, R0, 1.84467440737095516160e+19, RZ ;  /* 0x5f80000000008823 */ /* 0x000fe200000000ff */
[----:B------:R-:W-:Y:S01]  /*21a0*/  @!P0 MOV R16, 0xffffffc0 ;  /* 0xffffffc000108802 */ /* 0x000fe20000000f00 */
[----:B------:R-:W-:-:S04]  /*21b0*/  @!P1 FFMA R21, R5, 1.84467440737095516160e+19, RZ ;  /* 0x5f80000005159823 */ /* 0x000fc800000000ff */
[----:B------:R-:W-:-:S07]  /*21c0*/  @!P1 VIADD R16, R16, 0x40 ;  /* 0x0000004010109836 */ /* 0x000fce0000000000 */
.L_x_33:
[----:B------:R-:W-:Y:S01]  /*21d0*/  LEA R20, R11, 0xc0800000, 0x17 ;  /* 0xc08000000b147811 */ /* 0x000fe200078eb8ff */
[----:B------:R-:W-:Y:S01]  /*21e0*/  BSSY.RECONVERGENT B2, `(.L_x_38) ;  /* 0x0000036000027945 */ /* 0x000fe20003800200 */
[----:B------:R-:W-:Y:S02]  /*21f0*/  IADD3 R17, PT, PT, R17, -0x7f, RZ ;  /* 0xffffff8111117810 */ /* 0x000fe40007ffe0ff */
[----:B------:R-:W-:-:S03]  /*2200*/  IADD3 R23, PT, PT, -R20, R21, RZ ;  /* 0x0000001514177210 */ /* 0x000fc60007ffe1ff */
[----:B------:R-:W-:Y:S01]  /*2210*/  IMAD R0, R17, -0x800000, R0 ;  /* 0xff80000011007824 */ /* 0x000fe200078e0200 */
[----:B------:R-:W0:Y:S01]  /*2220*/  MUFU.RCP R20, R23 ;  /* 0x0000001700147308 */ /* 0x000e220000001000 */
[----:B------:R-:W-:Y:S01]  /*2230*/  FADD.FTZ R19, -R23, -RZ ;  /* 0x800000ff17137221 */ /* 0x000fe20000010100 */
[----:B------:R-:W-:-:S05]  /*2240*/  IADD3 R17, PT, PT, R17, 0x7f, -R11 ;  /* 0x0000007f11117810 */ /* 0x000fca0007ffe80b */
[----:B------:R-:W-:Y:S02]  /*2250*/  IMAD.IADD R17, R17, 0x1, R16 ;  /* 0x0000000111117824 */ /* 0x000fe400078e0210 */
[----:B0-----:R-:W-:-:S04]  /*2260*/  FFMA R21, R20, R19, 1 ;  /* 0x3f80000014157423 */ /* 0x001fc80000000013 */
[----:B------:R-:W-:-:S04]  /*2270*/  FFMA R21, R20, R21, R20 ;  /* 0x0000001514157223 */ /* 0x000fc80000000014 */
[----:B------:R-:W-:-:S04]  /*2280*/  FFMA R20, R0, R21, RZ ;  /* 0x0000001500147223 */ /* 0x000fc800000000ff */
[----:B------:R-:W-:-:S04]  /*2290*/  FFMA R22, R19, R20, R0 ;  /* 0x0000001413167223 */ /* 0x000fc80000000000 */
[----:B------:R-:W-:-:S04]  /*22a0*/  FFMA R22, R21, R22, R20 ;  /* 0x0000001615167223 */ /* 0x000fc80000000014 */
[----:B------:R-:W-:-:S04]  /*22b0*/  FFMA R19, R19, R22, R0 ;  /* 0x0000001613137223 */ /* 0x000fc80000000000 */
[----:B------:R-:W-:-:S05]  /*22c0*/  FFMA R0, R21, R19, R22 ;  /* 0x0000001315007223 */ /* 0x000fca0000000016 */
[----:B------:R-:W-:-:S04]  /*22d0*/  SHF.R.U32.HI R11, RZ, 0x17, R0 ;  /* 0x00000017ff0b7819 */ /* 0x000fc80000011600 */
[----:B------:R-:W-:-:S04]  /*22e0*/  LOP3.LUT R16, R11, 0xff, RZ, 0xc0, !PT ;  /* 0x000000ff0b107812 */ /* 0x000fc800078ec0ff */
[----:B------:R-:W-:-:S04]  /*22f0*/  IADD3 R11, PT, PT, R16, R17, RZ ;  /* 0x00000011100b7210 */ /* 0x000fc80007ffe0ff */
[----:B------:R-:W-:-:S04]  /*2300*/  IADD3 R16, PT, PT, R11, -0x1, RZ ;  /* 0xffffffff0b107810 */ /* 0x000fc80007ffe0ff */
[----:B------:R-:W-:-:S13]  /*2310*/  ISETP.GE.U32.AND P0, PT, R16, 0xfe, PT ;  /* 0x000000fe1000780c */ /* 0x000fda0003f06070 */
[----:B------:R-:W-:Y:S05]  /*2320*/  @!P0 BRA `(.L_x_39) ;  /* 0x0000000000808947 */ /* 0x000fea0003800000 */
[----:B------:R-:W-:-:S13]  /*2330*/  ISETP.GT.AND P0, PT, R11, 0xfe, PT ;  /* 0x000000fe0b00780c */ /* 0x000fda0003f04270 */
[----:B------:R-:W-:Y:S05]  /*2340*/  @P0 BRA `(.L_x_40) ;  /* 0x00000000006c0947 */ /* 0x000fea0003800000 */
[----:B------:R-:W-:-:S13]  /*2350*/  ISETP.GE.AND P0, PT, R11, 0x1, PT ;  /* 0x000000010b00780c */ /* 0x000fda0003f06270 */
[----:B------:R-:W-:Y:S05]  /*2360*/  @P0 BRA `(.L_x_41) ;  /* 0x0000000000740947 */ /* 0x000fea0003800000 */
[----:B------:R-:W-:Y:S02]  /*2370*/  ISETP.GE.AND P0, PT, R11, -0x18, PT ;  /* 0xffffffe80b00780c */ /* 0x000fe40003f06270 */
[----:B------:R-:W-:-:S11]  /*2380*/  LOP3.LUT R0, R0, 0x80000000, RZ, 0xc0, !PT ;  /* 0x8000000000007812 */ /* 0x000fd600078ec0ff */
[----:B------:R-:W-:Y:S05]  /*2390*/  @!P0 BRA `(.L_x_41) ;  /* 0x0000000000688947 */ /* 0x000fea0003800000 */
[CCC-:B------:R-:W-:Y:S01]  /*23a0*/  FFMA.RZ R16, R21.reuse, R19.reuse, R22.reuse ;  /* 0x0000001315107223 */ /* 0x1c0fe2000000c016 */
[CCC-:B------:R-:W-:Y:S01]  /*23b0*/  FFMA.RP R17, R21.reuse, R19.reuse, R22.reuse ;  /* 0x0000001315117223 */ /* 0x1c0fe20000008016 */
[----:B------:R-:W-:Y:S01]  /*23c0*/  FFMA.RM R22, R21, R19, R22 ;  /* 0x0000001315167223 */ /* 0x000fe20000004016 */
[C---:B------:R-:W-:Y:S01]  /*23d0*/  VIADD R19, R11.reuse, 0x20 ;  /* 0x000000200b137836 */ /* 0x040fe20000000000 */
[C---:B------:R-:W-:Y:S02]  /*23e0*/  ISETP.NE.AND P2, PT, R11.reuse, RZ, PT ;  /* 0x000000ff0b00720c */ /* 0x040fe40003f45270 */
[----:B------:R-:W-:Y:S02]  /*23f0*/  LOP3.LUT R16, R16, 0x7fffff, RZ, 0xc0, !PT ;  /* 0x007fffff10107812 */ /* 0x000fe400078ec0ff */
[----:B------:R-:W-:Y:S02]  /*2400*/  ISETP.NE.AND P1, PT, R11, RZ, PT ;  /* 0x000000ff0b00720c */ /* 0x000fe40003f25270 */
[----:B------:R-:W-:-:S02]  /*2410*/  LOP3.LUT R16, R16, 0x800000, RZ, 0xfc, !PT ;  /* 0x0080000010107812 */ /* 0x000fc400078efcff */
[----:B------:R-:W-:Y:S02]  /*2420*/  IADD3 R11, PT, PT, -R11, RZ, RZ ;  /* 0x000000ff0b0b7210 */ /* 0x000fe40007ffe1ff */
[----:B------:R-:W-:Y:S02]  /*2430*/  SHF.L.U32 R19, R16, R19, RZ ;  /* 0x0000001310137219 */ /* 0x000fe400000006ff */
[----:B------:R-:W-:Y:S02]  /*2440*/  FSETP.NEU.FTZ.AND P0, PT, R17, R22, PT ;  /* 0x000000161100720b */ /* 0x000fe40003f1d000 */
[----:B------:R-:W-:Y:S02]  /*2450*/  SEL R11, R11, RZ, P2 ;  /* 0x000000ff0b0b7207 */ /* 0x000fe40001000000 */
[----:B------:R-:W-:Y:S02]  /*2460*/  ISETP.NE.AND P1, PT, R19, RZ, P1 ;  /* 0x000000ff1300720c */ /* 0x000fe40000f25270 */
[----:B------:R-:W-:-:S02]  /*2470*/  SHF.R.U32.HI R20, RZ, R11, R16 ;  /* 0x0000000bff147219 */ /* 0x000fc40000011610 */
[----:B------:R-:W-:Y:S02]  /*2480*/  PLOP3.LUT P0, PT, P0, P1, PT, 0xf8, 0x8f ;  /* 0x00000000008f781c */ /* 0x000fe40000703f70 */
[----:B------:R-:W-:Y:S02]  /*2490*/  SHF.R.U32.HI R16, RZ, 0x1, R20 ;  /* 0x00000001ff107819 */ /* 0x000fe40000011614 */
[----:B------:R-:W-:-:S04]  /*24a0*/  SEL R11, RZ, 0x1, !P0 ;  /* 0x00000001ff0b7807 */ /* 0x000fc80004000000 */
[----:B------:R-:W-:-:S04]  /*24b0*/  LOP3.LUT R11, R11, 0x1, R16, 0xf8, !PT ;  /* 0x000000010b0b7812 */ /* 0x000fc800078ef810 */
[----:B------:R-:W-:-:S04]  /*24c0*/  LOP3.LUT R11, R11, R20, RZ, 0xc0, !PT ;  /* 0x000000140b0b7212 */ /* 0x000fc800078ec0ff */
[----:B------:R-:W-:-:S04]  /*24d0*/  IADD3 R11, PT, PT, R16, R11, RZ ;  /* 0x0000000b100b7210 */ /* 0x000fc80007ffe0ff */
[----:B------:R-:W-:Y:S01]  /*24e0*/  LOP3.LUT R0, R11, R0, RZ, 0xfc, !PT ;  /* 0x000000000b007212 */ /* 0x000fe200078efcff */
[----:B------:R-:W-:Y:S06]  /*24f0*/  BRA `(.L_x_41) ;  /* 0x0000000000107947 */ /* 0x000fec0003800000 */
.L_x_40:
[----:B------:R-:W-:-:S04]  /*2500*/  LOP3.LUT R0, R0, 0x80000000, RZ, 0xc0, !PT ;  /* 0x8000000000007812 */ /* 0x000fc800078ec0ff */
[----:B------:R-:W-:Y:S01]  /*2510*/  LOP3.LUT R0, R0, 0x7f800000, RZ, 0xfc, !PT ;  /* 0x7f80000000007812 */ /* 0x000fe200078efcff */
[----:B------:R-:W-:Y:S06]  /*2520*/  BRA `(.L_x_41) ;  /* 0x0000000000047947 */ /* 0x000fec0003800000 */
.L_x_39:
[----:B------:R-:W-:-:S07]  /*2530*/  IMAD R0, R17, 0x800000, R0 ;  /* 0x0080000011007824 */ /* 0x000fce00078e0200 */
.L_x_41:
[----:B------:R-:W-:Y:S05]  /*2540*/  BSYNC.RECONVERGENT B2 ;  /* 0x0000000000027941 */ /* 0x000fea0003800200 */
.L_x_38:
[----:B------:R-:W-:Y:S05]  /*2550*/  BRA `(.L_x_42) ;  /* 0x0000000000207947 */ /* 0x000fea0003800000 */
.L_x_37:
[----:B------:R-:W-:-:S04]  /*2560*/  LOP3.LUT R0, R21, 0x80000000, R0, 0x48, !PT ;  /* 0x8000000015007812 */ /* 0x000fc800078e4800 */
[----:B------:R-:W-:Y:S01]  /*2570*/  LOP3.LUT R0, R0, 0x7f800000, RZ, 0xfc, !PT ;  /* 0x7f80000000007812 */ /* 0x000fe200078efcff */
[----:B------:R-:W-:Y:S06]  /*2580*/  BRA `(.L_x_42) ;  /* 0x0000000000147947 */ /* 0x000fec0003800000 */
.L_x_36:
[----:B------:R-:W-:Y:S01]  /*2590*/  LOP3.LUT R0, R21, 0x80000000, R0, 0x48, !PT ;  /* 0x8000000015007812 */ /* 0x000fe200078e4800 */
[----:B------:R-:W-:Y:S06]  /*25a0*/  BRA `(.L_x_42) ;  /* 0x00000000000c7947 */ /* 0x000fec0003800000 */
.L_x_35:
[----:B------:R-:W0:Y:S01]  /*25b0*/  MUFU.RSQ R0, -QNAN ;  /* 0xffc0000000007908 */ /* 0x000e220000001400 */
[----:B------:R-:W-:Y:S05]  /*25c0*/  BRA `(.L_x_42) ;  /* 0x0000000000047947 */ /* 0x000fea0003800000 */
.L_x_34:
[----:B------:R-:W-:-:S07]  /*25d0*/  FADD.FTZ R0, R0, R5 ;  /* 0x0000000500007221 */ /* 0x000fce0000010000 */
.L_x_42:
[----:B------:R-:W-:Y:S05]  /*25e0*/  BSYNC.RECONVERGENT B1 ;  /* 0x0000000000017941 */ /* 0x000fea0003800200 */
.L_x_32:
[----:B------:R-:W-:Y:S01]  /*25f0*/  HFMA2 R17, -RZ, RZ, 0, 0 ;  /* 0x00000000ff117431 */ /* 0x000fe200000001ff */
[----:B------:R-:W-:-:S04]  /*2600*/  MOV R16, R2 ;  /* 0x0000000200107202 */ /* 0x000fc80000000f00 */
[----:B0-----:R-:W-:Y:S05]  /*2610*/  RET.REL.NODEC R16 `(gather_kernel) ;  /* 0xffffffd810787950 */ /* 0x001fea0003c3ffff */
.L_x_43:
        /* <DEDUP_REMOVED lines=14> */
.L_x_45:


//--------------------- .nv.shared.reserved.0     --------------------------
	.section	.nv.shared.reserved.0,"aw",@nobits
	.weak		__nv_reservedSMEM_offset_0_alias
	.size		__nv_reservedSMEM_offset_0_alias, 0, 64
	.other		__nv_reservedSMEM_offset_0_alias,@"STO_CUDA_RESERVED_SHARED STV_DEFAULT"
__nv_reservedSMEM_offset_0_alias:
	.zero		0
	.zero		64


//--------------------- .nv.constant0.wrap_kernel --------------------------
	.section	.nv.constant0.wrap_kernel,"a",@progbits
	.sectionflags	@""
	.align	4
.nv.constant0.wrap_kernel:
	.zero		916


//--------------------- .nv.constant0.gather_kernel --------------------------
	.section	.nv.constant0.gather_kernel,"a",@progbits
	.sectionflags	@""
	.align	4
.nv.constant0.gather_kernel:
	.zero		940


//--------------------- SYMBOLS --------------------------

	.type		.nv.reservedSmem.offset0,@object
	.size		.nv.reservedSmem.offset0,0x4
